def attn_fwd(
    Q,
    K,
    V,
    Out,
    Lse,
    sm_scale,
    stride_qz,
    stride_qh,
    stride_qm,
    stride_qk,
    stride_kz,
    stride_kh,
    stride_kn,
    stride_kk,
    stride_vz,
    stride_vh,
    stride_vn,
    stride_vk,
    stride_oz,
    stride_oh,
    stride_om,
    stride_ok,
    seqlen_q,
    seqlen_k,
    BLOCK_M: tl.constexpr,
    BLOCK_N: tl.constexpr,
    HEAD_DIM: tl.constexpr,
    CAUSAL: tl.constexpr,
):
    start_m = tl.program_id(0)
    off_hz = tl.program_id(1)
    q_off = off_hz * stride_qh
    k_off = off_hz * stride_kh
    v_off = off_hz * stride_vh
    offs_m = start_m * BLOCK_M + tl.arange(0, BLOCK_M)
    offs_d = tl.arange(0, HEAD_DIM)
    offs_n = tl.arange(0, BLOCK_N)
    q_ptrs = Q + q_off + offs_m[:, None] * stride_qm + offs_d[None, :] * stride_qk
    k_ptrs = K + k_off + offs_d[:, None] * stride_kk + offs_n[None, :] * stride_kn
    v_ptrs = V + v_off + offs_n[:, None] * stride_vn + offs_d[None, :] * stride_vk
    m_i = tl.full([BLOCK_M], float("-inf"), dtype=tl.float32)
    l_i = tl.zeros([BLOCK_M], dtype=tl.float32) + 1.0
    acc = tl.zeros([BLOCK_M, HEAD_DIM], dtype=tl.float32)
    q = tl.load(q_ptrs)
    acc, l_i, m_i = _attn_fwd_inner(
        acc,
        l_i,
        m_i,
        q,
        k_ptrs,
        v_ptrs,
        sm_scale,
        stride_kn,
        stride_vn,
        start_m,
        seqlen_k,
        BLOCK_M,
        BLOCK_N,
        HEAD_DIM,
        CAUSAL,
    )
    acc = acc / l_i[:, None]
    lse = m_i + tl.math.log2(l_i) / 1.4426950408889634
    o_ptrs = (
        Out
        + off_hz * stride_oh
        + offs_m[:, None] * stride_om
        + offs_d[None, :] * stride_ok
    )
    tl.store(o_ptrs, acc.to(Out.dtype.element_ty))
    tl.store(Lse + off_hz * seqlen_q + offs_m, lse)

# config = {"BLOCK_M": 256, "BLOCK_N": 32, "HEAD_DIM": 32, "arch": "sm_90", "causal": false, "dtype": "fp8e4m3", "num_stages": 2, "num_warps": 8}
# arch = sm_90


// ===== COMPILED SASS (sm_90a) =====

	.target	sm_90a

	.elftype	@"ET_EXEC"


//--------------------- .note.nv.tkinfo           --------------------------
	.section	.note.nv.tkinfo,"",@"SHT_NOTE"
	.sectionflags	@"SHF_NOTE_NV_TKINFO"
	.tkinfo
        /*0018*/ 	.word	0x00000002
        /*0030*/ 	.string	""
        /*0030*/ 	.string	"ptxas"
        /*0030*/ 	.string	"Cuda compilation tools, release 13.0, V13.0.88"
        /*0030*/ 	.string	"Build cuda_13.0.r13.0/compiler.36424714_0"
        /*0030*/ 	.string	"-v  -suppress-debug-info  -lineinfo  -arch sm_90a "



//--------------------- .note.nv.cuinfo           --------------------------
	.section	.note.nv.cuinfo,"",@"SHT_NOTE"
	.sectionflags	@"SHF_NOTE_NV_CUINFO"
        /*0018*/ 	.short	0x0002
        /*001a*/ 	.short	0x005a
        /*001c*/ 	.short	0x0082
	.zero		2


//--------------------- .nv.info                  --------------------------
	.section	.nv.info,"",@"SHT_CUDA_INFO"
	.align	4


	//----- nvinfo : EIATTR_REGCOUNT
	.align		4
        /*0000*/ 	.byte	0x04, 0x2f
        /*0002*/ 	.short	(.L_2 - .L_1)
	.align		4
.L_1:
        /*0004*/ 	.word	index@(attn_fwd)
        /*0008*/ 	.word	0x00000076


	//----- nvinfo : EIATTR_FRAME_SIZE
	.align		4
.L_2:
        /*000c*/ 	.byte	0x04, 0x11
        /*000e*/ 	.short	(.L_4 - .L_3)
	.align		4
.L_3:
        /*0010*/ 	.word	index@(attn_fwd)
        /*0014*/ 	.word	0x00000000


	//----- nvinfo : EIATTR_MIN_STACK_SIZE
	.align		4
.L_4:
        /*0018*/ 	.byte	0x04, 0x12
        /*001a*/ 	.short	(.L_6 - .L_5)
	.align		4
.L_5:
        /*001c*/ 	.word	index@(attn_fwd)
        /*0020*/ 	.word	0x00000000
.L_6:


//--------------------- .nv.compat                --------------------------
	.section	.nv.compat,"",@"SHT_CUDA_COMPAT_INFO"
	.align	4
        /*0000*/ 	.byte	0x02, 0x09, 0x01, 0x00, 0x02, 0x02, 0x04, 0x00, 0x02, 0x05, 0x05, 0x00, 0x03, 0x07, 0x01, 0x01
        /*0010*/ 	.byte	0x02, 0x03, 0x00, 0x00, 0x02, 0x06, 0x01, 0x00, 0x04, 0x0b, 0x08, 0x00, 0x00, 0x00, 0x00, 0x00
        /*0020*/ 	.byte	0x00, 0x00, 0x00, 0x00


//--------------------- .nv.info.attn_fwd         --------------------------
	.section	.nv.info.attn_fwd,"",@"SHT_CUDA_INFO"
	.sectionflags	@""
	.align	4


	//----- nvinfo : EIATTR_CUDA_API_VERSION
	.align		4
        /*0000*/ 	.byte	0x04, 0x37
        /*0002*/ 	.short	(.L_8 - .L_7)
.L_7:
        /*0004*/ 	.word	0x00000082


	//----- nvinfo : EIATTR_KPARAM_INFO
	.align		4
.L_8:
        /*0008*/ 	.byte	0x04, 0x17
        /*000a*/ 	.short	(.L_10 - .L_9)
.L_9:
        /*000c*/ 	.word	0x00000000
        /*0010*/ 	.short	0x0019
        /*0012*/ 	.short	0x0080
        /*0014*/ 	.byte	0x00, 0xf4, 0x21, 0x00


	//----- nvinfo : EIATTR_KPARAM_INFO
	.align		4
.L_10:
        /*0018*/ 	.byte	0x04, 0x17
        /*001a*/ 	.short	(.L_12 - .L_11)
.L_11:
        /*001c*/ 	.word	0x00000000
        /*0020*/ 	.short	0x0018
        /*0022*/ 	.short	0x0078
        /*0024*/ 	.byte	0x00, 0xf4, 0x21, 0x00


	//----- nvinfo : EIATTR_KPARAM_INFO
	.align		4
.L_12:
        /*0028*/ 	.byte	0x04, 0x17
        /*002a*/ 	.short	(.L_14 - .L_13)
.L_13:
        /*002c*/ 	.word	0x00000000
        /*0030*/ 	.short	0x0017
        /*0032*/ 	.short	0x0070
        /*0034*/ 	.byte	0x00, 0xf0, 0x11, 0x00


	//----- nvinfo : EIATTR_KPARAM_INFO
	.align		4
.L_14:
        /*0038*/ 	.byte	0x04, 0x17
        /*003a*/ 	.short	(.L_16 - .L_15)
.L_15:
        /*003c*/ 	.word	0x00000000
        /*0040*/ 	.short	0x0016
        /*0042*/ 	.short	0x006c
        /*0044*/ 	.byte	0x00, 0xf0, 0x11, 0x00


	//----- nvinfo : EIATTR_KPARAM_INFO
	.align		4
.L_16:
        /*0048*/ 	.byte	0x04, 0x17
        /*004a*/ 	.short	(.L_18 - .L_17)
.L_17:
        /*004c*/ 	.word	0x00000000
        /*0050*/ 	.short	0x0015
        /*0052*/ 	.short	0x0068
        /*0054*/ 	.byte	0x00, 0xf0, 0x11, 0x00


	//----- nvinfo : EIATTR_KPARAM_INFO
	.align		4
.L_18:
        /*0058*/ 	.byte	0x04, 0x17
        /*005a*/ 	.short	(.L_20 - .L_19)
.L_19:
        /*005c*/ 	.word	0x00000000
        /*0060*/ 	.short	0x0014
        /*0062*/ 	.short	0x0064
        /*0064*/ 	.byte	0x00, 0xf0, 0x11, 0x00


	//----- nvinfo : EIATTR_KPARAM_INFO
	.align		4
.L_20:
        /*0068*/ 	.byte	0x04, 0x17
        /*006a*/ 	.short	(.L_22 - .L_21)
.L_21:
        /*006c*/ 	.word	0x00000000
        /*0070*/ 	.short	0x0013
        /*0072*/ 	.short	0x0060
        /*0074*/ 	.byte	0x00, 0xf0, 0x11, 0x00


	//----- nvinfo : EIATTR_KPARAM_INFO
	.align		4
.L_22:
        /*0078*/ 	.byte	0x04, 0x17
        /*007a*/ 	.short	(.L_24 - .L_23)
.L_23:
        /*007c*/ 	.word	0x00000000
        /*0080*/ 	.short	0x0012
        /*0082*/ 	.short	0x005c
        /*0084*/ 	.byte	0x00, 0xf0, 0x11, 0x00


	//----- nvinfo : EIATTR_KPARAM_INFO
	.align		4
.L_24:
        /*0088*/ 	.byte	0x04, 0x17
        /*008a*/ 	.short	(.L_26 - .L_25)
.L_25:
        /*008c*/ 	.word	0x00000000
        /*0090*/ 	.short	0x0011
        /*0092*/ 	.short	0x0058
        /*0094*/ 	.byte	0x00, 0xf0, 0x11, 0x00


	//----- nvinfo : EIATTR_KPARAM_INFO
	.align		4
.L_26:
        /*0098*/ 	.byte	0x04, 0x17
        /*009a*/ 	.short	(.L_28 - .L_27)
.L_27:
        /*009c*/ 	.word	0x00000000
        /*00a0*/ 	.short	0x0010
        /*00a2*/ 	.short	0x0054
        /*00a4*/ 	.byte	0x00, 0xf0, 0x11, 0x00


	//----- nvinfo : EIATTR_KPARAM_INFO
	.align		4
.L_28:
        /*00a8*/ 	.byte	0x04, 0x17
        /*00aa*/ 	.short	(.L_30 - .L_29)
.L_29:
        /*00ac*/ 	.word	0x00000000
        /*00b0*/ 	.short	0x000f
        /*00b2*/ 	.short	0x0050
        /*00b4*/ 	.byte	0x00, 0xf0, 0x11, 0x00


	//----- nvinfo : EIATTR_KPARAM_INFO
	.align		4
.L_30:
        /*00b8*/ 	.byte	0x04, 0x17
        /*00ba*/ 	.short	(.L_32 - .L_31)
.L_31:
        /*00bc*/ 	.word	0x00000000
        /*00c0*/ 	.short	0x000e
        /*00c2*/ 	.short	0x004c
        /*00c4*/ 	.byte	0x00, 0xf0, 0x11, 0x00


	//----- nvinfo : EIATTR_KPARAM_INFO
	.align		4
.L_32:
        /*00c8*/ 	.byte	0x04, 0x17
        /*00ca*/ 	.short	(.L_34 - .L_33)
.L_33:
        /*00cc*/ 	.word	0x00000000
        /*00d0*/ 	.short	0x000d
        /*00d2*/ 	.short	0x0048
        /*00d4*/ 	.byte	0x00, 0xf0, 0x11, 0x00


	//----- nvinfo : EIATTR_KPARAM_INFO
	.align		4
.L_34:
        /*00d8*/ 	.byte	0x04, 0x17
        /*00da*/ 	.short	(.L_36 - .L_35)
.L_35:
        /*00dc*/ 	.word	0x00000000
        /*00e0*/ 	.short	0x000c
        /*00e2*/ 	.short	0x0044
        /*00e4*/ 	.byte	0x00, 0xf0, 0x11, 0x00


	//----- nvinfo : EIATTR_KPARAM_INFO
	.align		4
.L_36:
        /*00e8*/ 	.byte	0x04, 0x17
        /*00ea*/ 	.short	(.L_38 - .L_37)
.L_37:
        /*00ec*/ 	.word	0x00000000
        /*00f0*/ 	.short	0x000b
        /*00f2*/ 	.short	0x0040
        /*00f4*/ 	.byte	0x00, 0xf0, 0x11, 0x00


	//----- nvinfo : EIATTR_KPARAM_INFO
	.align		4
.L_38:
        /*00f8*/ 	.byte	0x04, 0x17
        /*00fa*/ 	.short	(.L_40 - .L_39)
.L_39:
        /*00fc*/ 	.word	0x00000000
        /*0100*/ 	.short	0x000a
        /*0102*/ 	.short	0x003c
        /*0104*/ 	.byte	0x00, 0xf0, 0x11, 0x00


	//----- nvinfo : EIATTR_KPARAM_INFO
	.align		4
.L_40:
        /*0108*/ 	.byte	0x04, 0x17
        /*010a*/ 	.short	(.L_42 - .L_41)
.L_41:
        /*010c*/ 	.word	0x00000000
        /*0110*/ 	.short	0x0009
        /*0112*/ 	.short	0x0038
        /*0114*/ 	.byte	0x00, 0xf0, 0x11, 0x00


	//----- nvinfo : EIATTR_KPARAM_INFO
	.align		4
.L_42:
        /*0118*/ 	.byte	0x04, 0x17
        /*011a*/ 	.short	(.L_44 - .L_43)
.L_43:
        /*011c*/ 	.word	0x00000000
        /*0120*/ 	.short	0x0008
        /*0122*/ 	.short	0x0034
        /*0124*/ 	.byte	0x00, 0xf0, 0x11, 0x00


	//----- nvinfo : EIATTR_KPARAM_INFO
	.align		4
.L_44:
        /*0128*/ 	.byte	0x04, 0x17
        /*012a*/ 	.short	(.L_46 - .L_45)
.L_45:
        /*012c*/ 	.word	0x00000000
        /*0130*/ 	.short	0x0007
        /*0132*/ 	.short	0x0030
        /*0134*/ 	.byte	0x00, 0xf0, 0x11, 0x00


	//----- nvinfo : EIATTR_KPARAM_INFO
	.align		4
.L_46:
        /*0138*/ 	.byte	0x04, 0x17
        /*013a*/ 	.short	(.L_48 - .L_47)
.L_47:
        /*013c*/ 	.word	0x00000000
        /*0140*/ 	.short	0x0006
        /*0142*/ 	.short	0x002c
        /*0144*/ 	.byte	0x00, 0xf0, 0x11, 0x00


	//----- nvinfo : EIATTR_KPARAM_INFO
	.align		4
.L_48:
        /*0148*/ 	.byte	0x04, 0x17
        /*014a*/ 	.short	(.L_50 - .L_49)
.L_49:
        /*014c*/ 	.word	0x00000000
        /*0150*/ 	.short	0x0005
        /*0152*/ 	.short	0x0028
        /*0154*/ 	.byte	0x00, 0xf0, 0x11, 0x00


	//----- nvinfo : EIATTR_KPARAM_INFO
	.align		4
.L_50:
        /*0158*/ 	.byte	0x04, 0x17
        /*015a*/ 	.short	(.L_52 - .L_51)
.L_51:
        /*015c*/ 	.word	0x00000000
        /*0160*/ 	.short	0x0004
        /*0162*/ 	.short	0x0020
        /*0164*/ 	.byte	0x00, 0xf4, 0x21, 0x00


	//----- nvinfo : EIATTR_KPARAM_INFO
	.align		4
.L_52:
        /*0168*/ 	.byte	0x04, 0x17
        /*016a*/ 	.short	(.L_54 - .L_53)
.L_53:
        /*016c*/ 	.word	0x00000000
        /*0170*/ 	.short	0x0003
        /*0172*/ 	.short	0x0018
        /*0174*/ 	.byte	0x00, 0xf4, 0x21, 0x00


	//----- nvinfo : EIATTR_KPARAM_INFO
	.align		4
.L_54:
        /*0178*/ 	.byte	0x04, 0x17
        /*017a*/ 	.short	(.L_56 - .L_55)
.L_55:
        /*017c*/ 	.word	0x00000000
        /*0180*/ 	.short	0x0002
        /*0182*/ 	.short	0x0010
        /*0184*/ 	.byte	0x00, 0xf4, 0x21, 0x00


	//----- nvinfo : EIATTR_KPARAM_INFO
	.align		4
.L_56:
        /*0188*/ 	.byte	0x04, 0x17
        /*018a*/ 	.short	(.L_58 - .L_57)
.L_57:
        /*018c*/ 	.word	0x00000000
        /*0190*/ 	.short	0x0001
        /*0192*/ 	.short	0x0008
        /*0194*/ 	.byte	0x00, 0xf4, 0x21, 0x00


	//----- nvinfo : EIATTR_KPARAM_INFO
	.align		4
.L_58:
        /*0198*/ 	.byte	0x04, 0x17
        /*019a*/ 	.short	(.L_60 - .L_59)
.L_59:
        /*019c*/ 	.word	0x00000000
        /*01a0*/ 	.short	0x0000
        /*01a2*/ 	.short	0x0000
        /*01a4*/ 	.byte	0x00, 0xf4, 0x21, 0x00


	//----- nvinfo : EIATTR_SPARSE_MMA_MASK
	.align		4
.L_60:
        /*01a8*/ 	.byte	0x03, 0x50
        /*01aa*/ 	.short	0x0000


	//----- nvinfo : EIATTR_MAXREG_COUNT
	.align		4
        /*01ac*/ 	.byte	0x03, 0x1b
        /*01ae*/ 	.short	0x00ff


	//----- nvinfo : EIATTR_NUM_BARRIERS
	.align		4
        /*01b0*/ 	.byte	0x02, 0x4c
        /*01b2*/ 	.byte	0x01
	.zero		1


	//----- nvinfo : EIATTR_MERCURY_ISA_VERSION
	.align		4
        /*01b4*/ 	.byte	0x03, 0x5f
        /*01b6*/ 	.short	0x0101


	//----- nvinfo : EIATTR_COOP_GROUP_MASK_REGIDS
	.align		4
        /*01b8*/ 	.byte	0x04, 0x29
        /*01ba*/ 	.short	(.L_62 - .L_61)


	//   ....[0]....
.L_61:
        /*01bc*/ 	.word	0xffffffff


	//   ....[1]....
        /*01c0*/ 	.word	0xffffffff


	//   ....[2]....
        /*01c4*/ 	.word	0xffffffff


	//   ....[3]....
        /*01c8*/ 	.word	0xffffffff


	//   ....[4]....
        /*01cc*/ 	.word	0xffffffff


	//   ....[5]....
        /*01d0*/ 	.word	0xffffffff


	//   ....[6]....
        /*01d4*/ 	.word	0xffffffff


	//   ....[7]....
        /*01d8*/ 	.word	0xffffffff


	//   ....[8]....
        /*01dc*/ 	.word	0xffffffff


	//   ....[9]....
        /*01e0*/ 	.word	0xffffffff


	//   ....[10]....
        /*01e4*/ 	.word	0xffffffff


	//   ....[11]....
        /*01e8*/ 	.word	0xffffffff


	//   ....[12]....
        /*01ec*/ 	.word	0xffffffff


	//   ....[13]....
        /*01f0*/ 	.word	0xffffffff


	//   ....[14]....
        /*01f4*/ 	.word	0xffffffff


	//   ....[15]....
        /*01f8*/ 	.word	0xffffffff


	//   ....[16]....
        /*01fc*/ 	.word	0xffffffff


	//   ....[17]....
        /*0200*/ 	.word	0xffffffff


	//   ....[18]....
        /*0204*/ 	.word	0xffffffff


	//   ....[19]....
        /*0208*/ 	.word	0xffffffff


	//   ....[20]....
        /*020c*/ 	.word	0xffffffff


	//   ....[21]....
        /*0210*/ 	.word	0xffffffff


	//   ....[22]....
        /*0214*/ 	.word	0xffffffff


	//   ....[23]....
        /*0218*/ 	.word	0xffffffff


	//----- nvinfo : EIATTR_COOP_GROUP_INSTR_OFFSETS
	.align		4
.L_62:
        /*021c*/ 	.byte	0x04, 0x28
        /*021e*/ 	.short	(.L_64 - .L_63)


	//   ....[0]....
.L_63:
        /*0220*/ 	.word	0x000016c0


	//   ....[1]....
        /*0224*/ 	.word	0x000017c0


	//   ....[2]....
        /*0228*/ 	.word	0x00001870


	//   ....[3]....
        /*022c*/ 	.word	0x00001930


	//   ....[4]....
        /*0230*/ 	.word	0x00001a20


	//   ....[5]....
        /*0234*/ 	.word	0x00001b80


	//   ....[6]....
        /*0238*/ 	.word	0x00001bb0


	//   ....[7]....
        /*023c*/ 	.word	0x00001c40


	//   ....[8]....
        /*0240*/ 	.word	0x00002450


	//   ....[9]....
        /*0244*/ 	.word	0x00002500


	//   ....[10]....
        /*0248*/ 	.word	0x00002520


	//   ....[11]....
        /*024c*/ 	.word	0x00002540


	//   ....[12]....
        /*0250*/ 	.word	0x00002550


	//   ....[13]....
        /*0254*/ 	.word	0x00002560


	//   ....[14]....
        /*0258*/ 	.word	0x00002570


	//   ....[15]....
        /*025c*/ 	.word	0x00002580


	//   ....[16]....
        /*0260*/ 	.word	0x000028c0


	//   ....[17]....
        /*0264*/ 	.word	0x000028d0


	//   ....[18]....
        /*0268*/ 	.word	0x000028e0


	//   ....[19]....
        /*026c*/ 	.word	0x000028f0


	//   ....[20]....
        /*0270*/ 	.word	0x00002970


	//   ....[21]....
        /*0274*/ 	.word	0x00002980


	//   ....[22]....
        /*0278*/ 	.word	0x00002990


	//   ....[23]....
        /*027c*/ 	.word	0x000029a0


	//----- nvinfo : EIATTR_EXIT_INSTR_OFFSETS
	.align		4
.L_64:
        /*0280*/ 	.byte	0x04, 0x1c
        /*0282*/ 	.short	(.L_66 - .L_65)


	//   ....[0]....
.L_65:
        /*0284*/ 	.word	0x00004920


	//----- nvinfo : EIATTR_REQNTID
	.align		4
.L_66:
        /*0288*/ 	.byte	0x04, 0x10
        /*028a*/ 	.short	(.L_68 - .L_67)
.L_67:
        /*028c*/ 	.word	0x00000100
        /*0290*/ 	.word	0x00000001
        /*0294*/ 	.word	0x00000001


	//----- nvinfo : EIATTR_CBANK_PARAM_SIZE
	.align		4
.L_68:
        /*0298*/ 	.byte	0x03, 0x19
        /*029a*/ 	.short	0x0088


	//----- nvinfo : EIATTR_PARAM_CBANK
	.align		4
        /*029c*/ 	.byte	0x04, 0x0a
        /*029e*/ 	.short	(.L_70 - .L_69)
	.align		4
.L_69:
        /*02a0*/ 	.word	index@(.nv.constant0.attn_fwd)
        /*02a4*/ 	.short	0x0210
        /*02a6*/ 	.short	0x0088


	//----- nvinfo : EIATTR_SW_WAR
	.align		4
.L_70:
        /*02a8*/ 	.byte	0x04, 0x36
        /*02aa*/ 	.short	(.L_72 - .L_71)
.L_71:
        /*02ac*/ 	.word	0x00000008
.L_72:


//--------------------- .nv.callgraph             --------------------------
	.section	.nv.callgraph,"",@"SHT_CUDA_CALLGRAPH"
	.align	4
	.sectionentsize	8
	.align		4
        /*0000*/ 	.word	0x00000000
	.align		4
        /*0004*/ 	.word	0xffffffff
	.align		4
        /*0008*/ 	.word	0x00000000
	.align		4
        /*000c*/ 	.word	0xfffffffe
	.align		4
        /*0010*/ 	.word	0x00000000
	.align		4
        /*0014*/ 	.word	0xfffffffd
	.align		4
        /*0018*/ 	.word	0x00000000
	.align		4
        /*001c*/ 	.word	0xfffffffc


//--------------------- .nv.constant4             --------------------------
	.section	.nv.constant4,"a",@progbits
	.align	8
	.align		8
.nv.constant4:
        /*0000*/ 	.dword	_$_str


//--------------------- .text.attn_fwd            --------------------------
	.section	.text.attn_fwd,"ax",@progbits
	.align	128
        .global         attn_fwd
        .type           attn_fwd,@function
        .size           attn_fwd,(.L_x_3 - attn_fwd)
        .other          attn_fwd,@"STO_CUDA_ENTRY STV_DEFAULT"
attn_fwd:
.text.attn_fwd:
[----:B------:R-:W-:Y:S01]  /*0000*/  LDC R1, c[0x0][0x28] ;  /* 0x00000a00ff017b82 */ /* 0x000fe20000000800 */
[----:B------:R-:W0:Y:S07]  /*0010*/  S2R R17, SR_TID.X ;  /* 0x0000000000117919 */ /* 0x000e2e0000002100 */
[----:B------:R-:W1:Y:S01]  /*0020*/  S2UR UR17, SR_CTAID.Y ;  /* 0x00000000001179c3 */ /* 0x000e620000002600 */
[----:B------:R-:W-:Y:S01]  /*0030*/  ULDC.64 UR4, c[0x0][0x240] ;  /* 0x0000900000047ab9 */ /* 0x000fe20000000a00 */
[----:B------:R-:W-:Y:S01]  /*0040*/  ULDC.64 UR20, c[0x0][0x208] ;  /* 0x0000820000147ab9 */ /* 0x000fe20000000a00 */
[----:B------:R-:W2:Y:S05]  /*0050*/  S2R R3, SR_CTAID.X ;  /* 0x0000000000037919 */ /* 0x000eaa0000002500 */
[----:B------:R-:W3:Y:S08]  /*0060*/  LDC.64 R4, c[0x0][0x210] ;  /* 0x00008400ff047b82 */ /* 0x000ef00000000a00 */
[----:B------:R-:W4:Y:S01]  /*0070*/  LDC R67, c[0x0][0x248] ;  /* 0x00009200ff437b82 */ /* 0x000f220000000800 */
[----:B-1----:R-:W-:Y:S01]  /*0080*/  UIMAD UR4, UR17, UR4, URZ ;  /* 0x00000004110472a4 */ /* 0x002fe2000f8e023f */
[----:B0-----:R-:W-:-:S05]  /*0090*/  LOP3.LUT R16, R17, 0xff, RZ, 0xc0, !PT ;  /* 0x000000ff11107812 */ /* 0x001fca00078ec0ff */
[----:B--2---:R-:W-:-:S04]  /*00a0*/  IMAD R16, R3, 0x100, R16 ;  /* 0x0000010003107824 */ /* 0x004fc800078e0210 */
[----:B------:R-:W-:Y:S01]  /*00b0*/  IMAD R3, R16, UR5, RZ ;  /* 0x0000000510037c24 */ /* 0x000fe2000f8e02ff */
[----:B------:R-:W-:Y:S01]  /*00c0*/  USHF.R.S32.HI UR5, URZ, 0x1f, UR4 ;  /* 0x0000001f3f057899 */ /* 0x000fe20008011404 */
[----:B----4-:R-:W-:-:S03]  /*00d0*/  IMAD R7, R67, 0x5, RZ ;  /* 0x0000000543077824 */ /* 0x010fc600078e02ff */
[----:B---3--:R-:W-:Y:S02]  /*00e0*/  IADD3 R2, P0, P1, R3, UR4, R4 ;  /* 0x0000000403027c10 */ /* 0x008fe4000f91e004 */
[----:B------:R-:W-:Y:S01]  /*00f0*/  SHF.R.S32.HI R0, RZ, 0x1f, R3 ;  /* 0x0000001fff007819 */ /* 0x000fe20000011403 */
[----:B------:R-:W-:-:S03]  /*0100*/  IMAD R9, R67, 0x6, RZ ;  /* 0x0000000643097824 */ /* 0x000fc600078e02ff */
[----:B------:R-:W-:Y:S01]  /*0110*/  IADD3.X R3, R0, UR5, R5, P0, P1 ;  /* 0x0000000500037c10 */ /* 0x000fe200087e2405 */
[----:B------:R-:W-:Y:S01]  /*0120*/  IMAD.SHL.U32 R5, R67, 0x4, RZ ;  /* 0x0000000443057824 */ /* 0x000fe200078e00ff */
[-C--:B------:R-:W-:Y:S01]  /*0130*/  IADD3 R6, P3, R7, R2.reuse, RZ ;  /* 0x0000000207067210 */ /* 0x080fe20007f7e0ff */
[----:B------:R-:W-:Y:S01]  /*0140*/  IMAD R11, R67, 0x7, RZ ;  /* 0x00000007430b7824 */ /* 0x000fe200078e02ff */
[-C--:B------:R-:W-:Y:S01]  /*0150*/  IADD3 R8, P2, R9, R2.reuse, RZ ;  /* 0x0000000209087210 */ /* 0x080fe20007f5e0ff */
[----:B------:R-:W-:Y:S01]  /*0160*/  IMAD.SHL.U32 R13, R67, 0x8, RZ ;  /* 0x00000008430d7824 */ /* 0x000fe200078e00ff */
[----:B------:R-:W-:Y:S01]  /*0170*/  IADD3 R4, P4, R5, R2, RZ ;  /* 0x0000000205047210 */ /* 0x000fe20007f9e0ff */
[C---:B------:R-:W-:Y:S02]  /*0180*/  IMAD R15, R67.reuse, 0x9, RZ ;  /* 0x00000009430f7824 */ /* 0x040fe400078e02ff */
[C---:B------:R-:W-:Y:S02]  /*0190*/  IMAD R19, R67.reuse, 0xa, RZ ;  /* 0x0000000a43137824 */ /* 0x040fe400078e02ff */
[----:B------:R-:W-:-:S02]  /*01a0*/  IMAD R21, R67, 0xb, RZ ;  /* 0x0000000b43157824 */ /* 0x000fc400078e02ff */
[C---:B------:R-:W-:Y:S02]  /*01b0*/  IMAD R23, R67.reuse, 0xc, RZ ;  /* 0x0000000c43177824 */ /* 0x040fe400078e02ff */
[----:B------:R-:W-:Y:S01]  /*01c0*/  IMAD R25, R67, 0xd, RZ ;  /* 0x0000000d43197824 */ /* 0x000fe200078e02ff */
[-C--:B------:R-:W-:Y:S01]  /*01d0*/  LEA.HI.X.SX32 R5, R5, R3.reuse, 0x1, P4 ;  /* 0x0000000305057211 */ /* 0x080fe200020f0eff */
[----:B------:R-:W-:Y:S01]  /*01e0*/  IMAD R27, R67, 0xe, RZ ;  /* 0x0000000e431b7824 */ /* 0x000fe200078e02ff */
[-C--:B------:R-:W-:Y:S01]  /*01f0*/  LEA.HI.X.SX32 R7, R7, R3.reuse, 0x1, P3 ;  /* 0x0000000307077211 */ /* 0x080fe200018f0eff */
[----:B------:R-:W-:Y:S01]  /*0200*/  IMAD R29, R67, 0xf, RZ ;  /* 0x0000000f431d7824 */ /* 0x000fe200078e02ff */
[-C--:B------:R-:W-:Y:S01]  /*0210*/  IADD3 R10, P1, R11, R2.reuse, RZ ;  /* 0x000000020b0a7210 */ /* 0x080fe20007f3e0ff */
[----:B------:R-:W-:Y:S01]  /*0220*/  IMAD.SHL.U32 R31, R67, 0x10, RZ ;  /* 0x00000010431f7824 */ /* 0x000fe200078e00ff */
[-C--:B------:R-:W-:Y:S01]  /*0230*/  IADD3 R12, P0, R13, R2.reuse, RZ ;  /* 0x000000020d0c7210 */ /* 0x080fe20007f1e0ff */
[----:B------:R-:W-:Y:S01]  /*0240*/  IMAD R33, R67, 0x11, RZ ;  /* 0x0000001143217824 */ /* 0x000fe200078e02ff */
        /* <DEDUP_REMOVED lines=8> */
[-C--:B------:R-:W-:Y:S01]  /*02d0*/  LEA.HI.X.SX32 R9, R9, R3.reuse, 0x1, P2 ;  /* 0x0000000309097211 */ /* 0x080fe200010f0eff */
[----:B------:R-:W-:Y:S01]  /*02e0*/  IMAD R43, R67, 0x16, RZ ;  /* 0x00000016432b7824 */ /* 0x000fe200078e02ff */
[-C--:B------:R-:W-:Y:S01]  /*02f0*/  IADD3 R24, P2, R25, R2.reuse, RZ ;  /* 0x0000000219187210 */ /* 0x080fe20007f5e0ff */
[----:B------:R-:W-:Y:S01]  /*0300*/  IMAD R45, R67, 0x17, RZ ;  /* 0x00000017432d7824 */ /* 0x000fe200078e02ff */
[-C--:B------:R-:W-:Y:S01]  /*0310*/  LEA.HI.X.SX32 R11, R11, R3.reuse, 0x1, P1 ;  /* 0x000000030b0b7211 */ /* 0x080fe200008f0eff */
        /* <DEDUP_REMOVED lines=9> */
[----:B------:R-:W-:Y:S01]  /*03b0*/  LEA.HI.X.SX32 R23, R23, R3, 0x1, P3 ;  /* 0x0000000317177211 */ /* 0x000fe200018f0eff */
        /* <DEDUP_REMOVED lines=8> */
[----:B------:R-:W2:Y:S01]  /*0440*/  LDG.E.U8 R0, desc[UR20][R2.64] ;  /* 0x0000001402007981 */ /* 0x000ea2000c1e1100 */
[----:B------:R-:W-:-:S02]  /*0450*/  IADD3 R34, P4, R35, R2, RZ ;  /* 0x0000000223227210 */ /* 0x000fc40007f9e0ff */
[-C--:B------:R-:W-:Y:S01]  /*0460*/  IADD3 R36, P3, R37, R2.reuse, RZ ;  /* 0x0000000225247210 */ /* 0x080fe20007f7e0ff */
[----:B------:R-:W3:Y:S01]  /*0470*/  LDG.E.U8 R4, desc[UR20][R4.64] ;  /* 0x0000001404047981 */ /* 0x000ee2000c1e1100 */
[-C--:B------:R-:W-:Y:S02]  /*0480*/  LEA.HI.X.SX32 R25, R25, R3.reuse, 0x1, P2 ;  /* 0x0000000319197211 */ /* 0x080fe400010f0eff */
[----:B------:R-:W-:Y:S01]  /*0490*/  IADD3 R38, P2, R39, R2, RZ ;  /* 0x0000000227267210 */ /* 0x000fe20007f5e0ff */
[----:B------:R-:W3:Y:S01]  /*04a0*/  LDG.E.U8 R7, desc[UR20][R6.64] ;  /* 0x0000001406077981 */ /* 0x000ee2000c1e1100 */
[-C--:B------:R-:W-:Y:S02]  /*04b0*/  LEA.HI.X.SX32 R27, R27, R3.reuse, 0x1, P1 ;  /* 0x000000031b1b7211 */ /* 0x080fe400008f0eff */
[-C--:B------:R-:W-:Y:S01]  /*04c0*/  LEA.HI.X.SX32 R29, R29, R3.reuse, 0x1, P0 ;  /* 0x000000031d1d7211 */ /* 0x080fe200000f0eff */
[----:B------:R-:W4:Y:S01]  /*04d0*/  LDG.E.U8 R8, desc[UR20][R8.64] ;  /* 0x0000001408087981 */ /* 0x000f22000c1e1100 */
[----:B------:R-:W-:-:S02]  /*04e0*/  LEA.HI.X.SX32 R31, R31, R3, 0x1, P6 ;  /* 0x000000031f1f7211 */ /* 0x000fc400030f0eff */
[-C--:B------:R-:W-:Y:S01]  /*04f0*/  LEA.HI.X.SX32 R33, R33, R3.reuse, 0x1, P5 ;  /* 0x0000000321217211 */ /* 0x080fe200028f0eff */
[----:B------:R-:W4:Y:S01]  /*0500*/  LDG.E.U8 R11, desc[UR20][R10.64] ;  /* 0x000000140a0b7981 */ /* 0x000f22000c1e1100 */
[-C--:B------:R-:W-:Y:S02]  /*0510*/  LEA.HI.X.SX32 R35, R35, R3.reuse, 0x1, P4 ;  /* 0x0000000323237211 */ /* 0x080fe400020f0eff */
[----:B------:R-:W-:Y:S01]  /*0520*/  LEA.HI.X.SX32 R37, R37, R3, 0x1, P3 ;  /* 0x0000000325257211 */ /* 0x000fe200018f0eff */
[----:B------:R-:W5:Y:S01]  /*0530*/  LDG.E.U8 R12, desc[UR20][R12.64] ;  /* 0x000000140c0c7981 */ /* 0x000f62000c1e1100 */
[-C--:B------:R-:W-:Y:S02]  /*0540*/  IADD3 R40, P1, R41, R2.reuse, RZ ;  /* 0x0000000229287210 */ /* 0x080fe40007f3e0ff */
[-C--:B------:R-:W-:Y:S01]  /*0550*/  IADD3 R42, P0, R43, R2.reuse, RZ ;  /* 0x000000022b2a7210 */ /* 0x080fe20007f1e0ff */
[----:B------:R0:W5:Y:S01]  /*0560*/  LDG.E.U8 R15, desc[UR20][R14.64] ;  /* 0x000000140e0f7981 */ /* 0x000162000c1e1100 */
[----:B------:R-:W-:-:S02]  /*0570*/  IADD3 R44, P6, R45, R2, RZ ;  /* 0x000000022d2c7210 */ /* 0x000fc40007fde0ff */
[-C--:B------:R-:W-:Y:S01]  /*0580*/  IADD3 R46, P5, R47, R2.reuse, RZ ;  /* 0x000000022f2e7210 */ /* 0x080fe20007fbe0ff */
[----:B------:R-:W2:Y:S01]  /*0590*/  LDG.E.U8 R18, desc[UR20][R18.64] ;  /* 0x0000001412127981 */ /* 0x000ea2000c1e1100 */
[-C--:B------:R-:W-:Y:S02]  /*05a0*/  IADD3 R48, P4, R49, R2.reuse, RZ ;  /* 0x0000000231307210 */ /* 0x080fe40007f9e0ff */
[-C--:B------:R-:W-:Y:S01]  /*05b0*/  IADD3 R50, P3, R51, R2.reuse, RZ ;  /* 0x0000000233327210 */ /* 0x080fe20007f7e0ff */
[----:B------:R-:W2:Y:S01]  /*05c0*/  LDG.E.U8 R21, desc[UR20][R20.64] ;  /* 0x0000001414157981 */ /* 0x000ea2000c1e1100 */
[----:B------:R-:W-:Y:S01]  /*05d0*/  LEA.HI.X.SX32 R39, R39, R3, 0x1, P2 ;  /* 0x0000000327277211 */ /* 0x000fe200010f0eff */
[----:B------:R-:W1:Y:S01]  /*05e0*/  S2UR UR16, SR_CgaCtaId ;  /* 0x00000000001079c3 */ /* 0x000e620000008800 */
[----:B------:R-:W-:Y:S01]  /*05f0*/  SHF.L.U32 R63, R67, 0x1, RZ ;  /* 0x00000001433f7819 */ /* 0x000fe200000006ff */
[----:B------:R-:W2:Y:S01]  /*0600*/  LDG.E.U8 R22, desc[UR20][R22.64] ;  /* 0x0000001416167981 */ /* 0x000ea2000c1e1100 */
[----:B------:R-:W-:-:S02]  /*0610*/  IADD3 R52, P2, R53, R2, RZ ;  /* 0x0000000235347210 */ /* 0x000fc40007f5e0ff */
[-C--:B------:R-:W-:Y:S01]  /*0620*/  LEA.HI.X.SX32 R41, R41, R3.reuse, 0x1, P1 ;  /* 0x0000000329297211 */ /* 0x080fe200008f0eff */
[----:B------:R-:W2:Y:S01]  /*0630*/  LDG.E.U8 R25, desc[UR20][R24.64] ;  /* 0x0000001418197981 */ /* 0x000ea2000c1e1100 */
[-C--:B------:R-:W-:Y:S01]  /*0640*/  LEA.HI.X.SX32 R43, R43, R3.reuse, 0x1, P0 ;  /* 0x000000032b2b7211 */ /* 0x080fe200000f0eff */
[----:B0-----:R-:W0:Y:S01]  /*0650*/  LDC R14, c[0x0][0x280] ;  /* 0x0000a000ff0e7b82 */ /* 0x001e220000000800 */
[-C--:B------:R-:W-:Y:S01]  /*0660*/  LEA.HI.X.SX32 R45, R45, R3.reuse, 0x1, P6 ;  /* 0x000000032d2d7211 */ /* 0x080fe200030f0eff */
[----:B------:R-:W2:Y:S01]  /*0670*/  LDG.E.U8 R26, desc[UR20][R26.64] ;  /* 0x000000141a1a7981 */ /* 0x000ea2000c1e1100 */
[-C--:B------:R-:W-:Y:S02]  /*0680*/  LEA.HI.X.SX32 R47, R47, R3.reuse, 0x1, P5 ;  /* 0x000000032f2f7211 */ /* 0x080fe400028f0eff */
[-C--:B------:R-:W-:Y:S01]  /*0690*/  LEA.HI.X.SX32 R49, R49, R3.reuse, 0x1, P4 ;  /* 0x0000000331317211 */ /* 0x080fe200020f0eff */
[----:B------:R-:W2:Y:S01]  /*06a0*/  LDG.E.U8 R29, desc[UR20][R28.64] ;  /* 0x000000141c1d7981 */ /* 0x000ea2000c1e1100 */
[----:B------:R-:W-:-:S02]  /*06b0*/  LEA.HI.X.SX32 R51, R51, R3, 0x1, P3 ;  /* 0x0000000333337211 */ /* 0x000fc400018f0eff */
[-C--:B------:R-:W-:Y:S01]  /*06c0*/  IADD3 R54, P1, R55, R2.reuse, RZ ;  /* 0x0000000237367210 */ /* 0x080fe20007f3e0ff */
[----:B------:R-:W2:Y:S01]  /*06d0*/  LDG.E.U8 R30, desc[UR20][R30.64] ;  /* 0x000000141e1e7981 */ /* 0x000ea2000c1e1100 */
[-C--:B------:R-:W-:Y:S02]  /*06e0*/  IADD3 R56, P0, R57, R2.reuse, RZ ;  /* 0x0000000239387210 */ /* 0x080fe40007f1e0ff */
[-C--:B------:R-:W-:Y:S01]  /*06f0*/  IADD3 R58, P6, R59, R2.reuse, RZ ;  /* 0x000000023b3a7210 */ /* 0x080fe20007fde0ff */
[----:B------:R-:W2:Y:S01]  /*0700*/  LDG.E.U8 R33, desc[UR20][R32.64] ;  /* 0x0000001420217981 */ /* 0x000ea2000c1e1100 */
[-C--:B------:R-:W-:Y:S02]  /*0710*/  IADD3 R60, P5, R61, R2.reuse, RZ ;  /* 0x000000023d3c7210 */ /* 0x080fe40007fbe0ff */
[-C--:B------:R-:W-:Y:S01]  /*0720*/  IADD3 R62, P4, R63, R2.reuse, RZ ;  /* 0x000000023f3e7210 */ /* 0x080fe20007f9e0ff */
[----:B------:R-:W2:Y:S01]  /*0730*/  LDG.E.U8 R34, desc[UR20][R34.64] ;  /* 0x0000001422227981 */ /* 0x000ea2000c1e1100 */
[----:B------:R-:W-:-:S02]  /*0740*/  IADD3 R64, P3, R65, R2, RZ ;  /* 0x0000000241407210 */ /* 0x000fc40007f7e0ff */
[----:B------:R-:W-:Y:S01]  /*0750*/  LEA.HI.X.SX32 R53, R53, R3, 0x1, P2 ;  /* 0x0000000335357211 */ /* 0x000fe200010f0eff */
[----:B------:R-:W2:Y:S01]  /*0760*/  LDG.E.U8 R37, desc[UR20][R36.64] ;  /* 0x0000001424257981 */ /* 0x000ea2000c1e1100 */
[----:B------:R-:W-:Y:S02]  /*0770*/  IADD3 R2, P2, R2, R67, RZ ;  /* 0x0000004302027210 */ /* 0x000fe40007f5e0ff */
[-C--:B------:R-:W-:Y:S01]  /*0780*/  LEA.HI.X.SX32 R55, R55, R3.reuse, 0x1, P1 ;  /* 0x0000000337377211 */ /* 0x080fe200008f0eff */
[----:B------:R-:W2:Y:S01]  /*0790*/  LDG.E.U8 R38, desc[UR20][R38.64] ;  /* 0x0000001426267981 */ /* 0x000ea2000c1e1100 */
[-C--:B------:R-:W-:Y:S02]  /*07a0*/  LEA.HI.X.SX32 R57, R57, R3.reuse, 0x1, P0 ;  /* 0x0000000339397211 */ /* 0x080fe400000f0eff */
[-C--:B------:R-:W-:Y:S01]  /*07b0*/  LEA.HI.X.SX32 R59, R59, R3.reuse, 0x1, P6 ;  /* 0x000000033b3b7211 */ /* 0x080fe200030f0eff */
[----:B------:R-:W2:Y:S01]  /*07c0*/  LDG.E.U8 R41, desc[UR20][R40.64] ;  /* 0x0000001428297981 */ /* 0x000ea2000c1e1100 */
[----:B------:R-:W-:-:S02]  /*07d0*/  LEA.HI.X.SX32 R61, R61, R3, 0x1, P5 ;  /* 0x000000033d3d7211 */ /* 0x000fc400028f0eff */
[-C--:B------:R-:W-:Y:S01]  /*07e0*/  LEA.HI.X.SX32 R63, R63, R3.reuse, 0x1, P4 ;  /* 0x000000033f3f7211 */ /* 0x080fe200020f0eff */
[----:B------:R-:W2:Y:S01]  /*07f0*/  LDG.E.U8 R42, desc[UR20][R42.64] ;  /* 0x000000142a2a7981 */ /* 0x000ea2000c1e1100 */
[-C--:B------:R-:W-:Y:S02]  /*0800*/  LEA.HI.X.SX32 R65, R65, R3.reuse, 0x1, P3 ;  /* 0x0000000341417211 */ /* 0x080fe400018f0eff */
[----:B------:R-:W-:Y:S01]  /*0810*/  LEA.HI.X.SX32 R3, R67, R3, 0x1, P2 ;  /* 0x0000000343037211 */ /* 0x000fe200010f0eff */
[----:B------:R-:W2:Y:S04]  /*0820*/  LDG.E.U8 R62, desc[UR20][R62.64] ;  /* 0x000000143e3e7981 */ /* 0x000ea8000c1e1100 */
[----:B------:R-:W2:Y:S04]  /*0830*/  LDG.E.U8 R65, desc[UR20][R64.64] ;  /* 0x0000001440417981 */ /* 0x000ea8000c1e1100 */
[----:B------:R0:W2:Y:S04]  /*0840*/  LDG.E.U8 R3, desc[UR20][R2.64] ;  /* 0x0000001402037981 */ /* 0x0000a8000c1e1100 */
[----:B------:R-:W2:Y:S04]  /*0850*/  LDG.E.U8 R45, desc[UR20][R44.64] ;  /* 0x000000142c2d7981 */ /* 0x000ea8000c1e1100 */
[----:B------:R-:W2:Y:S04]  /*0860*/  LDG.E.U8 R46, desc[UR20][R46.64] ;  /* 0x000000142e2e7981 */ /* 0x000ea8000c1e1100 */
[----:B------:R-:W2:Y:S04]  /*0870*/  LDG.E.U8 R49, desc[UR20][R48.64] ;  /* 0x0000001430317981 */ /* 0x000ea8000c1e1100 */
[----:B------:R-:W2:Y:S04]  /*0880*/  LDG.E.U8 R50, desc[UR20][R50.64] ;  /* 0x0000001432327981 */ /* 0x000ea8000c1e1100 */
[----:B------:R-:W2:Y:S04]  /*0890*/  LDG.E.U8 R53, desc[UR20][R52.64] ;  /* 0x0000001434357981 */ /* 0x000ea8000c1e1100 */
[----:B------:R-:W2:Y:S04]  /*08a0*/  LDG.E.U8 R54, desc[UR20][R54.64] ;  /* 0x0000001436367981 */ /* 0x000ea8000c1e1100 */
[----:B------:R-:W2:Y:S04]  /*08b0*/  LDG.E.U8 R57, desc[UR20][R56.64] ;  /* 0x0000001438397981 */ /* 0x000ea8000c1e1100 */
[----:B------:R-:W2:Y:S04]  /*08c0*/  LDG.E.U8 R58, desc[UR20][R58.64] ;  /* 0x000000143a3a7981 */ /* 0x000ea8000c1e1100 */
[----:B------:R-:W2:Y:S01]  /*08d0*/  LDG.E.U8 R61, desc[UR20][R60.64] ;  /* 0x000000143c3d7981 */ /* 0x000ea2000c1e1100 */
[----:B------:R-:W-:Y:S01]  /*08e0*/  SHF.R.S32.HI R6, RZ, 0x2, R17 ;  /* 0x00000002ff067819 */ /* 0x000fe20000011411 */
[----:B------:R-:W-:-:S03]  /*08f0*/  IMAD.SHL.U32 R5, R17, 0x20, RZ ;  /* 0x0000002011057824 */ /* 0x000fc600078e00ff */
[----:B------:R-:W-:Y:S01]  /*0900*/  SGXT R6, R6, 0x1 ;  /* 0x000000010606781a */ /* 0x000fe20000000200 */
[----:B------:R-:W-:-:S03]  /*0910*/  UMOV UR4, 0x400 ;  /* 0x0000040000047882 */ /* 0x000fc60000000000 */
[----:B------:R-:W-:Y:S01]  /*0920*/  LOP3.LUT R6, R6, 0x90, RZ, 0xc0, !PT ;  /* 0x0000009006067812 */ /* 0x000fe200078ec0ff */
[----:B-1----:R-:W-:Y:S01]  /*0930*/  ULEA UR16, UR16, UR4, 0x18 ;  /* 0x0000000410107291 */ /* 0x002fe2000f8ec03f */
[----:B0-----:R-:W-:Y:S02]  /*0940*/  ISETP.GE.AND P0, PT, R14, 0x1, PT ;  /* 0x000000010e00780c */ /* 0x001fe40003f06270 */
[----:B------:R-:W-:Y:S01]  /*0950*/  LOP3.LUT R9, R6, 0x1f60, R5, 0xf8, !PT ;  /* 0x00001f6006097812 */ /* 0x000fe200078ef805 */
[----:B------:R-:W-:Y:S01]  /*0960*/  IMAD.SHL.U32 R13, R17, 0x8, RZ ;  /* 0x00000008110d7824 */ /* 0x000fe200078e00ff */
[----:B------:R-:W-:Y:S01]  /*0970*/  CS2R R72, SRZ ;  /* 0x0000000000487805 */ /* 0x000fe2000001ff00 */
[----:B------:R-:W-:Y:S01]  /*0980*/  IMAD.MOV.U32 R2, RZ, RZ, 0x3f800000 ;  /* 0x3f800000ff027424 */ /* 0x000fe200078e00ff */
[----:B------:R-:W-:Y:S01]  /*0990*/  CS2R R74, SRZ ;  /* 0x00000000004a7805 */ /* 0x000fe2000001ff00 */
[----:B------:R-:W-:Y:S01]  /*09a0*/  IMAD.MOV.U32 R5, RZ, RZ, -0x800000 ;  /* 0xff800000ff057424 */ /* 0x000fe200078e00ff */
[----:B------:R-:W-:Y:S01]  /*09b0*/  CS2R R76, SRZ ;  /* 0x00000000004c7805 */ /* 0x000fe2000001ff00 */
[----:B------:R-:W-:Y:S01]  /*09c0*/  IMAD.MOV.U32 R6, RZ, RZ, -0x800000 ;  /* 0xff800000ff067424 */ /* 0x000fe200078e00ff */
[----:B------:R-:W-:Y:S01]  /*09d0*/  CS2R R78, SRZ ;  /* 0x00000000004e7805 */ /* 0x000fe2000001ff00 */
[----:B------:R-:W-:Y:S01]  /*09e0*/  IMAD.MOV.U32 R19, RZ, RZ, 0x3f800000 ;  /* 0x3f800000ff137424 */ /* 0x000fe200078e00ff */
[----:B------:R-:W-:Y:S01]  /*09f0*/  CS2R R80, SRZ ;  /* 0x0000000000507805 */ /* 0x000fe2000001ff00 */
[----:B------:R-:W-:Y:S01]  /*0a00*/  IMAD.MOV.U32 R20, RZ, RZ, 0x3f800000 ;  /* 0x3f800000ff147424 */ /* 0x000fe200078e00ff */
[----:B------:R-:W-:-:S02]  /*0a10*/  CS2R R82, SRZ ;  /* 0x0000000000527805 */ /* 0x000fc4000001ff00 */
[----:B------:R-:W-:Y:S02]  /*0a20*/  CS2R R84, SRZ ;  /* 0x0000000000547805 */ /* 0x000fe4000001ff00 */
[----:B------:R-:W-:Y:S02]  /*0a30*/  CS2R R86, SRZ ;  /* 0x0000000000567805 */ /* 0x000fe4000001ff00 */
[----:B------:R-:W-:Y:S02]  /*0a40*/  CS2R R66, SRZ ;  /* 0x0000000000427805 */ /* 0x000fe4000001ff00 */
[----:B------:R-:W-:Y:S02]  /*0a50*/  CS2R R68, SRZ ;  /* 0x0000000000447805 */ /* 0x000fe4000001ff00 */
[----:B------:R-:W-:Y:S02]  /*0a60*/  CS2R R70, SRZ ;  /* 0x0000000000467805 */ /* 0x000fe4000001ff00 */
[----:B------:R-:W-:-:S02]  /*0a70*/  LOP3.LUT R13, R13, 0x38, RZ, 0xc0, !PT ;  /* 0x000000380d0d7812 */ /* 0x000fc400078ec0ff */
[----:B---3--:R-:W-:Y:S02]  /*0a80*/  PRMT R4, R4, 0x3340, R7 ;  /* 0x0000334004047816 */ /* 0x008fe40000000007 */
[----:B----4-:R-:W-:Y:S02]  /*0a90*/  PRMT R11, R8, 0x3340, R11 ;  /* 0x00003340080b7816 */ /* 0x010fe4000000000b */
[----:B-----5:R-:W-:Y:S02]  /*0aa0*/  PRMT R12, R12, 0x3340, R15 ;  /* 0x000033400c0c7816 */ /* 0x020fe4000000000f */
[----:B--2---:R-:W-:Y:S02]  /*0ab0*/  PRMT R21, R18, 0x3340, R21 ;  /* 0x0000334012157816 */ /* 0x004fe40000000015 */
[----:B------:R-:W-:Y:S02]  /*0ac0*/  PRMT R22, R22, 0x3340, R25 ;  /* 0x0000334016167816 */ /* 0x000fe40000000019 */
[----:B------:R-:W-:-:S02]  /*0ad0*/  PRMT R25, R4, 0x5410, R11 ;  /* 0x0000541004197816 */ /* 0x000fc4000000000b */
[----:B------:R-:W-:Y:S02]  /*0ae0*/  PRMT R27, R26, 0x3340, R29 ;  /* 0x000033401a1b7816 */ /* 0x000fe4000000001d */
[----:B------:R-:W-:Y:S02]  /*0af0*/  PRMT R26, R12, 0x5410, R21 ;  /* 0x000054100c1a7816 */ /* 0x000fe40000000015 */
[----:B------:R-:W-:Y:S02]  /*0b00*/  PRMT R27, R22, 0x5410, R27 ;  /* 0x00005410161b7816 */ /* 0x000fe4000000001b */
[----:B------:R-:W-:Y:S02]  /*0b10*/  PRMT R30, R30, 0x3340, R33 ;  /* 0x000033401e1e7816 */ /* 0x000fe40000000021 */
[----:B------:R-:W-:-:S04]  /*0b20*/  PRMT R37, R34, 0x3340, R37 ;  /* 0x0000334022257816 */ /* 0x000fc80000000025 */
[----:B------:R-:W-:Y:S02]  /*0b30*/  PRMT R28, R30, 0x5410, R37 ;  /* 0x000054101e1c7816 */ /* 0x000fe40000000025 */
[----:B------:R-:W-:Y:S01]  /*0b40*/  PRMT R29, R38, 0x3340, R41 ;  /* 0x00003340261d7816 */ /* 0x000fe20000000029 */
[----:B------:R-:W-:Y:S01]  /*0b50*/  IMAD.SHL.U32 R12, R17, 0x80, RZ ;  /* 0x00000080110c7824 */ /* 0x000fe200078e00ff */
[----:B------:R-:W-:Y:S02]  /*0b60*/  PRMT R65, R62, 0x3340, R65 ;  /* 0x000033403e417816 */ /* 0x000fe40000000041 */
[----:B------:R-:W-:Y:S02]  /*0b70*/  PRMT R0, R0, 0x3340, R3 ;  /* 0x0000334000007816 */ /* 0x000fe40000000003 */
[----:B------:R-:W-:Y:S02]  /*0b80*/  PRMT R42, R42, 0x3340, R45 ;  /* 0x000033402a2a7816 */ /* 0x000fe4000000002d */
[----:B------:R-:W-:-:S02]  /*0b90*/  PRMT R24, R0, 0x5410, R65 ;  /* 0x0000541000187816 */ /* 0x000fc40000000041 */
[----:B------:R-:W-:Y:S02]  /*0ba0*/  PRMT R29, R29, 0x5410, R42 ;  /* 0x000054101d1d7816 */ /* 0x000fe4000000002a */
[----:B------:R-:W-:Y:S02]  /*0bb0*/  PRMT R46, R46, 0x3340, R49 ;  /* 0x000033402e2e7816 */ /* 0x000fe40000000031 */
[----:B------:R-:W-:Y:S02]  /*0bc0*/  LOP3.LUT R0, R9, 0x10, RZ, 0x3c, !PT ;  /* 0x0000001009007812 */ /* 0x000fe400078e3cff */
[----:B------:R-:W-:-:S04]  /*0bd0*/  PRMT R53, R50, 0x3340, R53 ;  /* 0x0000334032357816 */ /* 0x000fc80000000035 */
[----:B------:R-:W-:Y:S02]  /*0be0*/  PRMT R30, R46, 0x5410, R53 ;  /* 0x000054102e1e7816 */ /* 0x000fe40000000035 */
[----:B------:R-:W-:Y:S02]  /*0bf0*/  PRMT R31, R54, 0x3340, R57 ;  /* 0x00003340361f7816 */ /* 0x000fe40000000039 */
[----:B------:R-:W-:-:S04]  /*0c00*/  PRMT R58, R58, 0x3340, R61 ;  /* 0x000033403a3a7816 */ /* 0x000fc8000000003d */
[----:B------:R-:W-:Y:S01]  /*0c10*/  PRMT R31, R31, 0x5410, R58 ;  /* 0x000054101f1f7816 */ /* 0x000fe2000000003a */
[----:B------:R-:W-:Y:S01]  /*0c20*/  STS.128 [R9+UR16], R24 ;  /* 0x0000001809007988 */ /* 0x000fe20008000c10 */
[----:B------:R-:W-:-:S03]  /*0c30*/  SHF.L.U32 R15, R17, 0x4, RZ ;  /* 0x00000004110f7819 */ /* 0x000fc600000006ff */
[----:B------:R0:W-:Y:S01]  /*0c40*/  STS.128 [R0+UR16], R28 ;  /* 0x0000001c00007988 */ /* 0x0001e20008000c10 */
[----:B------:R-:W-:Y:S01]  /*0c50*/  IMAD.MOV.U32 R4, RZ, RZ, -0x800000 ;  /* 0xff800000ff047424 */ /* 0x000fe200078e00ff */
[----:B------:R-:W-:Y:S01]  /*0c60*/  MOV R7, 0xff800000 ;  /* 0xff80000000077802 */ /* 0x000fe20000000f00 */
[----:B------:R-:W-:Y:S01]  /*0c70*/  IMAD.MOV.U32 R18, RZ, RZ, 0x3f800000 ;  /* 0x3f800000ff127424 */ /* 0x000fe200078e00ff */
[----:B------:R-:W-:Y:S02]  /*0c80*/  CS2R R56, SRZ ;  /* 0x0000000000387805 */ /* 0x000fe4000001ff00 */
[----:B------:R-:W-:Y:S02]  /*0c90*/  CS2R R58, SRZ ;  /* 0x00000000003a7805 */ /* 0x000fe4000001ff00 */
[----:B------:R-:W-:Y:S02]  /*0ca0*/  CS2R R60, SRZ ;  /* 0x00000000003c7805 */ /* 0x000fe4000001ff00 */
[----:B------:R-:W-:-:S02]  /*0cb0*/  CS2R R62, SRZ ;  /* 0x00000000003e7805 */ /* 0x000fc4000001ff00 */
[----:B------:R-:W-:Y:S02]  /*0cc0*/  CS2R R64, SRZ ;  /* 0x0000000000407805 */ /* 0x000fe4000001ff00 */
[----:B------:R-:W-:Y:S02]  /*0cd0*/  LOP3.LUT R15, R15, 0xf0, RZ, 0xc0, !PT ;  /* 0x000000f00f0f7812 */ /* 0x000fe400078ec0ff */
[----:B------:R-:W-:Y:S01]  /*0ce0*/  LOP3.LUT R12, R12, 0x800, RZ, 0xc0, !PT ;  /* 0x000008000c0c7812 */ /* 0x000fe200078ec0ff */
[----:B0-----:R-:W-:-:S05]  /*0cf0*/  IMAD.SHL.U32 R0, R17, 0x4, RZ ;  /* 0x0000000411007824 */ /* 0x001fca00078e00ff */
[----:B------:R-:W-:Y:S01]  /*0d00*/  LOP3.LUT R0, R0, 0x3c0, RZ, 0xc0, !PT ;  /* 0x000003c000007812 */ /* 0x000fe200078ec0ff */
[----:B------:R-:W-:Y:S06]  /*0d10*/  @!P0 BRA `(.L_x_0) ;  /* 0x0000001c00748947 */ /* 0x000fec0003800000 */
[----:B------:R-:W0:Y:S01]  /*0d20*/  LDC.64 R2, c[0x0][0x250] ;  /* 0x00009400ff027b82 */ /* 0x000e220000000a00 */
[--C-:B------:R-:W-:Y:S01]  /*0d30*/  SHF.R.U32.HI R6, RZ, 0x5, R17.reuse ;  /* 0x00000005ff067819 */ /* 0x100fe20000011611 */
[----:B------:R-:W-:Y:S01]  /*0d40*/  ULDC UR4, c[0x0][0x258] ;  /* 0x0000960000047ab9 */ /* 0x000fe20000000800 */
[C---:B------:R-:W-:Y:S01]  /*0d50*/  LOP3.LUT R4, R17.reuse, 0x1, RZ, 0xc0, !PT ;  /* 0x0000000111047812 */ /* 0x040fe200078ec0ff */
[----:B------:R-:W-:Y:S01]  /*0d60*/  ULDC.64 UR18, c[0x0][0x260] ;  /* 0x0000980000127ab9 */ /* 0x000fe20000000a00 */
[C---:B------:R-:W-:Y:S01]  /*0d70*/  LOP3.LUT R5, R17.reuse, 0x1c, RZ, 0xc0, !PT ;  /* 0x0000001c11057812 */ /* 0x040fe200078ec0ff */
[----:B------:R-:W-:Y:S01]  /*0d80*/  IMAD.MOV.U32 R104, RZ, RZ, 0x5410 ;  /* 0x00005410ff687424 */ /* 0x000fe200078e00ff */
[----:B------:R-:W-:Y:S01]  /*0d90*/  R2UR UR22, R6 ;  /* 0x00000000061672ca */ /* 0x000fe200000e0000 */
[----:B------:R-:W1:Y:S01]  /*0da0*/  LDC R25, c[0x0][0x268] ;  /* 0x00009a00ff197b82 */ /* 0x000e620000000800 */
[----:B------:R-:W-:Y:S01]  /*0db0*/  SHF.R.U32.HI R21, RZ, 0x1, R17 ;  /* 0x00000001ff157819 */ /* 0x000fe20000011611 */
[----:B------:R-:W-:Y:S01]  /*0dc0*/  IMAD R6, R4, 0x2, R5 ;  /* 0x0000000204067824 */ /* 0x000fe200078e0205 */
[----:B------:R-:W-:Y:S01]  /*0dd0*/  LOP3.LUT R5, R17, 0x1f, RZ, 0xc0, !PT ;  /* 0x0000001f11057812 */ /* 0x000fe200078ec0ff */
[----:B------:R-:W-:Y:S01]  /*0de0*/  IMAD.MOV.U32 R105, RZ, RZ, 0x7632 ;  /* 0x00007632ff697424 */ /* 0x000fe200078e00ff */
[----:B------:R-:W-:Y:S01]  /*0df0*/  SHF.R.U32.HI R4, RZ, 0x5, R17 ;  /* 0x00000005ff047819 */ /* 0x000fe20000011611 */
[----:B------:R-:W-:Y:S01]  /*0e00*/  IMAD.MOV.U32 R99, RZ, RZ, -0x800000 ;  /* 0xff800000ff637424 */ /* 0x000fe200078e00ff */
[----:B------:R-:W-:Y:S01]  /*0e10*/  SGXT.U32 R21, R21, 0x1 ;  /* 0x000000011515781a */ /* 0x000fe20000000000 */
[----:B------:R-:W2:Y:S01]  /*0e20*/  LDC.64 R18, c[0x0][0x220] ;  /* 0x00008800ff127b82 */ /* 0x000ea20000000a00 */
[C---:B------:R-:W-:Y:S01]  /*0e30*/  IMAD R7, R5.reuse, UR4, RZ ;  /* 0x0000000405077c24 */ /* 0x040fe2000f8e02ff */
[----:B------:R-:W-:Y:S01]  /*0e40*/  SGXT.U32 R4, R4, 0x3 ;  /* 0x000000030404781a */ /* 0x000fe20000000000 */
[----:B------:R-:W-:Y:S01]  /*0e50*/  ULDC.64 UR4, c[0x0][0x218] ;  /* 0x0000860000047ab9 */ /* 0x000fe20000000a00 */
[----:B------:R-:W-:Y:S01]  /*0e60*/  LOP3.LUT R21, R6, R21, RZ, 0xfc, !PT ;  /* 0x0000001506157212 */ /* 0x000fe200078efcff */
[----:B------:R-:W-:Y:S01]  /*0e70*/  IMAD R5, R5, UR19, RZ ;  /* 0x0000001305057c24 */ /* 0x000fe2000f8e02ff */
[----:B------:R-:W-:Y:S01]  /*0e80*/  SHF.R.S32.HI R8, RZ, 0x1f, R7 ;  /* 0x0000001fff087819 */ /* 0x000fe20000011407 */
[----:B------:R-:W-:Y:S01]  /*0e90*/  IMAD.MOV.U32 R20, RZ, RZ, 0x3f800000 ;  /* 0x3f800000ff147424 */ /* 0x000fe200078e00ff */
[----:B------:R-:W-:Y:S01]  /*0ea0*/  MOV R101, RZ ;  /* 0x000000ff00657202 */ /* 0x000fe20000000f00 */
[----:B0-----:R-:W-:Y:S01]  /*0eb0*/  IMAD R2, R2, UR17, RZ ;  /* 0x0000001102027c24 */ /* 0x001fe2000f8e02ff */
[----:B------:R-:W-:Y:S01]  /*0ec0*/  MOV R102, 0xff800000 ;  /* 0xff80000000667802 */ /* 0x000fe20000000f00 */
[----:B------:R-:W-:Y:S01]  /*0ed0*/  IMAD.MOV.U32 R100, RZ, RZ, -0x800000 ;  /* 0xff800000ff647424 */ /* 0x000fe200078e00ff */
[----:B------:R-:W-:Y:S01]  /*0ee0*/  CS2R R72, SRZ ;  /* 0x0000000000487805 */ /* 0x000fe2000001ff00 */
[----:B------:R-:W-:Y:S01]  /*0ef0*/  IMAD.MOV.U32 R103, RZ, RZ, -0x800000 ;  /* 0xff800000ff677424 */ /* 0x000fe200078e00ff */
[--C-:B------:R-:W-:Y:S01]  /*0f00*/  IADD3 R9, P0, P1, R7, UR4, R2.reuse ;  /* 0x0000000407097c10 */ /* 0x100fe2000f91e002 */
[----:B------:R-:W-:Y:S01]  /*0f10*/  UIMAD UR4, UR17, UR18, URZ ;  /* 0x00000012110472a4 */ /* 0x000fe2000f8e023f */
[----:B------:R-:W-:Y:S01]  /*0f20*/  SHF.R.S32.HI R7, RZ, 0x1f, R2 ;  /* 0x0000001fff077819 */ /* 0x000fe20000011402 */
[C---:B------:R-:W-:Y:S01]  /*0f30*/  IMAD R2, R4.reuse, R3, RZ ;  /* 0x0000000304027224 */ /* 0x040fe200078e02ff */
[----:B------:R-:W-:Y:S01]  /*0f40*/  CS2R R74, SRZ ;  /* 0x00000000004a7805 */ /* 0x000fe2000001ff00 */
[----:B-1----:R-:W-:Y:S01]  /*0f50*/  IMAD R4, R4, R25, RZ ;  /* 0x0000001904047224 */ /* 0x002fe200078e02ff */
[----:B------:R-:W-:Y:S01]  /*0f60*/  IADD3.X R11, R8, UR5, R7, P0, P1 ;  /* 0x00000005080b7c10 */ /* 0x000fe200087e2407 */
[----:B------:R-:W-:Y:S01]  /*0f70*/  USHF.R.S32.HI UR5, URZ, 0x1f, UR4 ;  /* 0x0000001f3f057899 */ /* 0x000fe20008011404 */
[----:B------:R-:W-:Y:S01]  /*0f80*/  IADD3 R22, P0, R2, R9, RZ ;  /* 0x0000000902167210 */ /* 0x000fe20007f1e0ff */
[----:B------:R-:W-:Y:S01]  /*0f90*/  IMAD R96, R25, 0x8, R4 ;  /* 0x0000000819607824 */ /* 0x000fe200078e0204 */
[----:B------:R-:W-:-:S02]  /*0fa0*/  LEA R6, R3, R2, 0x3 ;  /* 0x0000000203067211 */ /* 0x000fc400078e18ff */
[----:B------:R-:W-:Y:S02]  /*0fb0*/  CS2R R76, SRZ ;  /* 0x00000000004c7805 */ /* 0x000fe4000001ff00 */
[----:B------:R-:W-:Y:S01]  /*0fc0*/  LEA.HI.X.SX32 R23, R2, R11, 0x1, P0 ;  /* 0x0000000b02177211 */ /* 0x000fe200000f0eff */
[----:B------:R-:W-:Y:S01]  /*0fd0*/  IMAD R97, R25, 0x8, R96 ;  /* 0x0000000819617824 */ /* 0x000fe200078e0260 */
[C---:B------:R-:W-:Y:S01]  /*0fe0*/  IADD3 R88, P0, R6.reuse, R9, RZ ;  /* 0x0000000906587210 */ /* 0x040fe20007f1e0ff */
[----:B------:R-:W-:Y:S01]  /*0ff0*/  IMAD R92, R3, 0x8, R6 ;  /* 0x00000008035c7824 */ /* 0x000fe200078e0206 */
[----:B--2---:R-:W-:Y:S01]  /*1000*/  IADD3 R7, P3, P4, R5, UR4, R18 ;  /* 0x0000000405077c10 */ /* 0x004fe2000fc7e012 */
[----:B------:R-:W-:Y:S01]  /*1010*/  IMAD.MOV.U32 R2, RZ, RZ, 0x3f800000 ;  /* 0x3f800000ff027424 */ /* 0x000fe200078e00ff */
[----:B------:R-:W-:Y:S01]  /*1020*/  SHF.R.S32.HI R8, RZ, 0x1f, R5 ;  /* 0x0000001fff087819 */ /* 0x000fe20000011405 */
[----:B------:R-:W-:Y:S01]  /*1030*/  IMAD R93, R3, 0x8, R92 ;  /* 0x00000008035d7824 */ /* 0x000fe200078e025c */
[----:B------:R-:W-:Y:S01]  /*1040*/  LEA.HI.X.SX32 R91, R6, R11, 0x1, P0 ;  /* 0x0000000b065b7211 */ /* 0x000fe200000f0eff */
[----:B------:R-:W-:Y:S01]  /*1050*/  IMAD.MOV.U32 R18, RZ, RZ, 0x3f800000 ;  /* 0x3f800000ff127424 */ /* 0x000fe200078e00ff */
[----:B------:R-:W-:Y:S01]  /*1060*/  IADD3.X R5, R8, UR5, R19, P3, P4 ;  /* 0x0000000508057c10 */ /* 0x000fe20009fe8413 */
[----:B------:R-:W-:Y:S01]  /*1070*/  UIADD3 UR5, UR16, 0x2000, URZ ;  /* 0x0000200010057890 */ /* 0x000fe2000fffe03f */
[----:B------:R-:W-:Y:S01]  /*1080*/  IADD3 R108, P0, R4, R7, RZ ;  /* 0x00000007046c7210 */ /* 0x000fe20007f1e0ff */
[----:B------:R-:W-:Y:S01]  /*1090*/  IMAD.MOV.U32 R19, RZ, RZ, 0x3f800000 ;  /* 0x3f800000ff137424 */ /* 0x000fe200078e00ff */
[----:B------:R-:W-:Y:S01]  /*10a0*/  IADD3 R89, P1, R92, R9, RZ ;  /* 0x000000095c597210 */ /* 0x000fe20007f3e0ff */
[----:B------:R-:W-:Y:S01]  /*10b0*/  USHF.R.U32.HI UR5, URZ, 0x4, UR5 ;  /* 0x000000043f057899 */ /* 0x000fe20008011605 */
[----:B------:R-:W-:-:S02]  /*10c0*/  LEA.HI.X.SX32 R95, R4, R5, 0x1, P0 ;  /* 0x00000005045f7211 */ /* 0x000fc400000f0eff */
[----:B------:R-:W-:Y:S02]  /*10d0*/  CS2R R78, SRZ ;  /* 0x00000000004e7805 */ /* 0x000fe4000001ff00 */
[----:B------:R-:W-:Y:S02]  /*10e0*/  SHF.R.S32.HI R4, RZ, 0x7, R17 ;  /* 0x00000007ff047819 */ /* 0x000fe40000011411 */
[----:B------:R-:W-:Y:S02]  /*10f0*/  CS2R R80, SRZ ;  /* 0x0000000000507805 */ /* 0x000fe4000001ff00 */
[----:B------:R-:W-:Y:S02]  /*1100*/  LEA.HI.X.SX32 R92, R92, R11, 0x1, P1 ;  /* 0x0000000b5c5c7211 */ /* 0x000fe400008f0eff */
[----:B------:R-:W-:Y:S02]  /*1110*/  CS2R R82, SRZ ;  /* 0x0000000000527805 */ /* 0x000fe4000001ff00 */
[----:B------:R-:W-:-:S02]  /*1120*/  IADD3 R90, P2, R93, R9, RZ ;  /* 0x000000095d5a7210 */ /* 0x000fc40007f5e0ff */
[----:B------:R-:W-:Y:S02]  /*1130*/  CS2R R84, SRZ ;  /* 0x0000000000547805 */ /* 0x000fe4000001ff00 */
[----:B------:R-:W-:Y:S02]  /*1140*/  IADD3 R109, P1, R96, R7, RZ ;  /* 0x00000007606d7210 */ /* 0x000fe40007f3e0ff */
[----:B------:R-:W-:Y:S02]  /*1150*/  CS2R R86, SRZ ;  /* 0x0000000000567805 */ /* 0x000fe4000001ff00 */
[----:B------:R-:W-:Y:S02]  /*1160*/  LEA R98, R25, R97, 0x3 ;  /* 0x0000006119627211 */ /* 0x000fe400078e18ff */
[----:B------:R-:W-:Y:S02]  /*1170*/  CS2R R56, SRZ ;  /* 0x0000000000387805 */ /* 0x000fe4000001ff00 */
[----:B------:R-:W-:-:S02]  /*1180*/  SGXT R4, R4, 0x1 ;  /* 0x000000010404781a */ /* 0x000fc40000000200 */
[----:B------:R-:W-:Y:S02]  /*1190*/  CS2R R58, SRZ ;  /* 0x00000000003a7805 */ /* 0x000fe4000001ff00 */
[----:B------:R-:W-:Y:S02]  /*11a0*/  LEA.HI.X.SX32 R93, R93, R11, 0x1, P2 ;  /* 0x0000000b5d5d7211 */ /* 0x000fe400010f0eff */
[----:B------:R-:W-:Y:S02]  /*11b0*/  CS2R R60, SRZ ;  /* 0x00000000003c7805 */ /* 0x000fe4000001ff00 */
[----:B------:R-:W-:Y:S02]  /*11c0*/  LEA.HI.X.SX32 R96, R96, R5, 0x1, P1 ;  /* 0x0000000560607211 */ /* 0x000fe400008f0eff */
[----:B------:R-:W-:Y:S02]  /*11d0*/  CS2R R62, SRZ ;  /* 0x00000000003e7805 */ /* 0x000fe4000001ff00 */
[----:B------:R-:W-:-:S02]  /*11e0*/  IADD3 R110, P2, R97, R7, RZ ;  /* 0x00000007616e7210 */ /* 0x000fc40007f5e0ff */
[----:B------:R-:W-:Y:S02]  /*11f0*/  CS2R R64, SRZ ;  /* 0x0000000000407805 */ /* 0x000fe4000001ff00 */
[----:B------:R-:W-:Y:S02]  /*1200*/  IADD3 R94, P3, R98, R7, RZ ;  /* 0x00000007625e7210 */ /* 0x000fe40007f7e0ff */
[----:B------:R-:W-:Y:S02]  /*1210*/  CS2R R66, SRZ ;  /* 0x0000000000427805 */ /* 0x000fe4000001ff00 */
[----:B------:R-:W-:Y:S02]  /*1220*/  LOP3.LUT P1, RZ, R17, 0x2, RZ, 0xc0, !PT ;  /* 0x0000000211ff7812 */ /* 0x000fe4000782c0ff */
[----:B------:R-:W-:Y:S02]  /*1230*/  CS2R R68, SRZ ;  /* 0x0000000000447805 */ /* 0x000fe4000001ff00 */
[----:B------:R-:W-:-:S02]  /*1240*/  LOP3.LUT R4, R4, 0x90, RZ, 0xc0, !PT ;  /* 0x0000009004047812 */ /* 0x000fc400078ec0ff */
[----:B------:R-:W-:Y:S02]  /*1250*/  CS2R R70, SRZ ;  /* 0x0000000000467805 */ /* 0x000fe4000001ff00 */
[-C--:B------:R-:W-:Y:S01]  /*1260*/  LEA.HI.X.SX32 R97, R97, R5.reuse, 0x1, P2 ;  /* 0x0000000561617211 */ /* 0x080fe200010f0eff */
[----:B------:R-:W-:Y:S01]  /*1270*/  USGXT.U32 UR10, UR5, 0xe ;  /* 0x0000000e050a789a */ /* 0x000fe20008000000 */
[----:B------:R-:W-:Y:S01]  /*1280*/  LEA.HI.X.SX32 R98, R98, R5, 0x1, P3 ;  /* 0x0000000562627211 */ /* 0x000fe200018f0eff */
[----:B------:R-:W-:Y:S01]  /*1290*/  UMOV UR4, URZ ;  /* 0x0000003f00047c82 */ /* 0x000fe20008000000 */
[----:B------:R-:W-:Y:S01]  /*12a0*/  LOP3.LUT P0, RZ, R17, 0x1, RZ, 0xc0, !PT ;  /* 0x0000000111ff7812 */ /* 0x000fe2000780c0ff */
[----:B------:R-:W-:Y:S01]  /*12b0*/  UMOV UR5, URZ ;  /* 0x0000003f00057c82 */ /* 0x000fe20008000000 */
[----:B------:R-:W-:Y:S01]  /*12c0*/  SEL R104, R104, 0x1054, !P1 ;  /* 0x0000105468687807 */ /* 0x000fe20004800000 */
[----:B------:R-:W-:Y:S01]  /*12d0*/  ULDC UR18, c[0x0][0x238] ;  /* 0x00008e0000127ab9 */ /* 0x000fe20000000800 */
[----:B------:R-:W-:Y:S01]  /*12e0*/  SEL R105, R105, 0x3276, !P1 ;  /* 0x0000327669697807 */ /* 0x000fe20004800000 */
[----:B------:R-:W-:Y:S01]  /*12f0*/  UMOV UR11, 0xc0000010 ;  /* 0xc0000010000b7882 */ /* 0x000fe20000000000 */
[----:B------:R-:W-:-:S07]  /*1300*/  LOP3.LUT R106, R4, 0x7f, R17, 0x78, !PT ;  /* 0x0000007f046a7812 */ /* 0x000fce00078e7811 */
.L_x_1:
[----:B------:R-:W-:Y:S02]  /*1310*/  SHF.R.S32.HI R24, RZ, 0x1f, R101 ;  /* 0x0000001fff187819 */ /* 0x000fe40000011465 */
[C---:B------:R-:W-:Y:S02]  /*1320*/  IADD3 R4, P1, R101.reuse, R22, RZ ;  /* 0x0000001665047210 */ /* 0x040fe40007f3e0ff */
[C---:B------:R-:W-:Y:S02]  /*1330*/  IADD3 R6, P2, R101.reuse, R88, RZ ;  /* 0x0000005865067210 */ /* 0x040fe40007f5e0ff */
[C---:B------:R-:W-:Y:S01]  /*1340*/  IADD3 R8, P3, R101.reuse, R89, RZ ;  /* 0x0000005965087210 */ /* 0x040fe20007f7e0ff */
[C---:B------:R-:W-:Y:S01]  /*1350*/  IMAD.X R5, R24.reuse, 0x1, R23, P1 ;  /* 0x0000000118057824 */ /* 0x040fe200008e0617 */
[----:B------:R-:W-:Y:S01]  /*1360*/  IADD3 R10, P1, R101, R90, RZ ;  /* 0x0000005a650a7210 */ /* 0x000fe20007f3e0ff */
[C---:B------:R-:W-:Y:S02]  /*1370*/  IMAD.X R7, R24.reuse, 0x1, R91, P2 ;  /* 0x0000000118077824 */ /* 0x040fe400010e065b */
[C---:B------:R-:W-:Y:S01]  /*1380*/  IMAD.X R9, R24.reuse, 0x1, R92, P3 ;  /* 0x0000000118097824 */ /* 0x040fe200018e065c */
[----:B------:R-:W-:Y:S01]  /*1390*/  IADD3.X R11, R24, R93, RZ, P1, !PT ;  /* 0x0000005d180b7210 */ /* 0x000fe20000ffe4ff */
[----:B------:R-:W2:Y:S04]  /*13a0*/  LDG.E.U8 R5, desc[UR20][R4.64] ;  /* 0x0000001404057981 */ /* 0x000ea8000c1e1100 */
[----:B------:R-:W3:Y:S04]  /*13b0*/  LDG.E.U8 R7, desc[UR20][R6.64] ;  /* 0x0000001406077981 */ /* 0x000ee8000c1e1100 */
[----:B------:R0:W4:Y:S04]  /*13c0*/  LDG.E.U8 R9, desc[UR20][R8.64] ;  /* 0x0000001408097981 */ /* 0x000128000c1e1100 */
[----:B------:R-:W5:Y:S01]  /*13d0*/  LDG.E.U8 R11, desc[UR20][R10.64] ;  /* 0x000000140a0b7981 */ /* 0x000f62000c1e1100 */
[----:B------:R-:W-:Y:S01]  /*13e0*/  USHF.L.U32 UR6, UR22, 0x5, URZ ;  /* 0x0000000516067899 */ /* 0x000fe2000800063f */
[----:B------:R-:W-:Y:S01]  /*13f0*/  UMOV UR12, 0xffffff00 ;  /* 0xffffff00000c7882 */ /* 0x000fe20000000000 */
[----:B------:R-:W-:Y:S02]  /*1400*/  BAR.SYNC.DEFER_BLOCKING 0x0 ;  /* 0x0000000000007b1d */ /* 0x000fe40000010000 */
[----:B------:R-:W-:Y:S01]  /*1410*/  ULOP3.LUT UR6, UR6, 0x80, URZ, 0xc0, !UPT ;  /* 0x0000008006067892 */ /* 0x000fe2000f8ec03f */
[----:B0-----:R-:W-:-:S03]  /*1420*/  IADD3 R8, P1, R108, UR4, RZ ;  /* 0x000000046c087c10 */ /* 0x001fc6000ff3e0ff */
[----:B------:R-:W-:Y:S01]  /*1430*/  ULEA.HI UR6, UR16, UR6, URZ, 0x1c ;  /* 0x0000000610067291 */ /* 0x000fe2000f8fe03f */
[----:B------:R-:W-:Y:S01]  /*1440*/  UMOV UR13, 0x3fffffef ;  /* 0x3fffffef000d7882 */ /* 0x000fe20000000000 */
[----:B------:R-:W-:Y:S02]  /*1450*/  UMOV UR7, URZ ;  /* 0x0000003f00077c82 */ /* 0x000fe40008000000 */
[----:B------:R-:W-:Y:S01]  /*1460*/  ULOP3.LUT UR6, UR6, 0x3fff, URZ, 0xc0, !UPT ;  /* 0x00003fff06067892 */ /* 0x000fe2000f8ec03f */
[----:B------:R-:W-:Y:S01]  /*1470*/  UMOV UR9, 0xc0000010 ;  /* 0xc000001000097882 */ /* 0x000fe20000000000 */
[----:B------:R-:W-:Y:S02]  /*1480*/  UMOV UR14, UR10 ;  /* 0x0000000a000e7c82 */ /* 0x000fe40008000000 */
[----:B------:R-:W-:Y:S01]  /*1490*/  UIADD3.64 UR12, UR6, -UR12, URZ ;  /* 0x8000000c060c7297 */ /* 0x000fe2000fffe03f */
[----:B------:R-:W-:Y:S02]  /*14a0*/  UMOV UR15, UR11 ;  /* 0x0000000b000f7c82 */ /* 0x000fe40008000000 */
[----:B------:R-:W-:Y:S01]  /*14b0*/  UMOV UR8, UR6 ;  /* 0x0000000600087c82 */ /* 0x000fe20008000000 */
[----:B------:R-:W-:Y:S01]  /*14c0*/  USHF.R.S32.HI UR6, URZ, 0x1f, UR4 ;  /* 0x0000001f3f067899 */ /* 0x000fe20008011404 */
[----:B--2---:R-:W-:Y:S04]  /*14d0*/  STS.U8 [R106+UR16+0x2000], R5 ;  /* 0x002000056a007988 */ /* 0x004fe80008000010 */
[----:B---3--:R-:W-:Y:S04]  /*14e0*/  STS.U8 [R106+UR16+0x2100], R7 ;  /* 0x002100076a007988 */ /* 0x008fe80008000010 */
[----:B----4-:R0:W-:Y:S04]  /*14f0*/  STS.U8 [R106+UR16+0x2200], R9 ;  /* 0x002200096a007988 */ /* 0x0101e80008000010 */
[----:B-----5:R1:W-:Y:S01]  /*1500*/  STS.U8 [R106+UR16+0x2300], R11 ;  /* 0x0023000b6a007988 */ /* 0x0203e20008000010 */
[----:B------:R2:W-:Y:S06]  /*1510*/  MEMBAR.ALL.CTA ;  /* 0x0000000000007992 */ /* 0x0005ec0000008000 */
[----:B--2---:R-:W2:Y:S01]  /*1520*/  FENCE.VIEW.ASYNC.S ;  /* 0x00000000000073c6 */ /* 0x004ea20000000000 */
[----:B0-----:R-:W-:Y:S01]  /*1530*/  IADD3.X R9, R95, UR6, RZ, P1, !PT ;  /* 0x000000065f097c10 */ /* 0x001fe20008ffe4ff */
[----:B--2---:R-:W-:Y:S06]  /*1540*/  BAR.SYNC.DEFER_BLOCKING 0x0 ;  /* 0x0000000000007b1d */ /* 0x004fec0000010000 */
[----:B------:R-:W-:Y:S01]  /*1550*/  WARPGROUP.ARRIVE ;  /* 0x00000000000079c5 */ /* 0x000fe20000000000 */
[----:B------:R0:W2:Y:S05]  /*1560*/  LDG.E.U8 R9, desc[UR20][R8.64] ;  /* 0x0000001408097981 */ /* 0x0000aa000c1e1100 */
[----:B------:R-:W-:Y:S04]  /*1570*/  QGMMA.64x32x32.F32.E4M3.E4M3 R40, gdesc[UR8], RZ, !UPT ;  /* 0x00600000082879f3 */ /* 0x000fe8000c7008ff */
[----:B------:R-:W-:Y:S03]  /*1580*/  QGMMA.64x32x32.F32.E4M3.E4M3 R24, gdesc[UR12], RZ, !UPT, gsb0 ;  /* 0x006000000c1879f3 */ /* 0x000fe6000c0008ff */
[----:B------:R-:W-:-:S02]  /*1590*/  WARPGROUP.DEPBAR.LE gsb0, 0x0 ;  /* 0x00008000000079c5 */ /* 0x000fc40000010000 */
[----:B------:R-:W-:Y:S01]  /*15a0*/  FMUL R4, R42, UR18 ;  /* 0x000000122a047c20 */ /* 0x000fe20008400000 */
[----:B------:R-:W-:Y:S01]  /*15b0*/  FMUL R5, R43, UR18 ;  /* 0x000000122b057c20 */ /* 0x000fe20008400000 */
[----:B------:R-:W-:Y:S01]  /*15c0*/  FMUL R6, R46, UR18 ;  /* 0x000000122e067c20 */ /* 0x000fe20008400000 */
[----:B------:R-:W-:-:S03]  /*15d0*/  FMUL R113, R55, UR18 ;  /* 0x0000001237717c20 */ /* 0x000fc60008400000 */
[----:B------:R-:W-:Y:S01]  /*15e0*/  FMNMX R5, R4, R5, !PT ;  /* 0x0000000504057209 */ /* 0x000fe20007800000 */
[----:B------:R-:W-:-:S03]  /*15f0*/  FMUL R4, R47, UR18 ;  /* 0x000000122f047c20 */ /* 0x000fc60008400000 */
[----:B------:R-:W-:Y:S01]  /*1600*/  FMNMX R7, R6, R5, !PT ;  /* 0x0000000506077209 */ /* 0x000fe20007800000 */
[----:B------:R-:W-:-:S03]  /*1610*/  FMUL R5, R50, UR18 ;  /* 0x0000001232057c20 */ /* 0x000fc60008400000 */
[----:B------:R-:W-:Y:S01]  /*1620*/  FMNMX R6, R4, R7, !PT ;  /* 0x0000000704067209 */ /* 0x000fe20007800000 */
[----:B------:R-:W-:Y:S01]  /*1630*/  FMUL R4, R51, UR18 ;  /* 0x0000001233047c20 */ /* 0x000fe20008400000 */
[----:B------:R-:W-:Y:S02]  /*1640*/  FMUL R7, R54, UR18 ;  /* 0x0000001236077c20 */ /* 0x000fe40008400000 */
[----:B------:R-:W-:Y:S02]  /*1650*/  FMNMX R5, R5, R6, !PT ;  /* 0x0000000605057209 */ /* 0x000fe40007800000 */
[----:B------:R-:W-:Y:S02]  /*1660*/  IADD3 R6, P1, R110, UR4, RZ ;  /* 0x000000046e067c10 */ /* 0x000fe4000ff3e0ff */
[----:B------:R-:W-:-:S04]  /*1670*/  FMNMX R4, R4, R5, !PT ;  /* 0x0000000504047209 */ /* 0x000fc80007800000 */
[----:B------:R-:W-:-:S04]  /*1680*/  FMNMX R4, R7, R4, !PT ;  /* 0x0000000407047209 */ /* 0x000fc80007800000 */
[----:B------:R-:W-:Y:S02]  /*1690*/  FMNMX R113, R113, R4, !PT ;  /* 0x0000000471717209 */ /* 0x000fe40007800000 */
[----:B------:R-:W-:Y:S02]  /*16a0*/  IADD3 R4, P2, R109, UR4, RZ ;  /* 0x000000046d047c10 */ /* 0x000fe4000ff5e0ff */
[----:B------:R-:W-:Y:S01]  /*16b0*/  IADD3.X R7, R97, UR6, RZ, P1, !PT ;  /* 0x0000000661077c10 */ /* 0x000fe20008ffe4ff */
[----:B------:R-:W3:Y:S01]  /*16c0*/  SHFL.BFLY PT, R114, R113, 0x2, 0x1f ;  /* 0x0c401f0071727f89 */ /* 0x000ee200000e0000 */
[----:B------:R-:W-:Y:S02]  /*16d0*/  IADD3.X R5, R96, UR6, RZ, P2, !PT ;  /* 0x0000000660057c10 */ /* 0x000fe400097fe4ff */
[----:B------:R-:W-:Y:S02]  /*16e0*/  IADD3 R10, P2, R94, UR4, RZ ;  /* 0x000000045e0a7c10 */ /* 0x000fe4000ff5e0ff */
[----:B------:R-:W4:Y:S02]  /*16f0*/  LDG.E.U8 R7, desc[UR20][R6.64] ;  /* 0x0000001406077981 */ /* 0x000f24000c1e1100 */
[----:B-1----:R-:W-:-:S02]  /*1700*/  IADD3.X R11, R98, UR6, RZ, P2, !PT ;  /* 0x00000006620b7c10 */ /* 0x002fc400097fe4ff */
[----:B------:R1:W5:Y:S04]  /*1710*/  LDG.E.U8 R107, desc[UR20][R4.64] ;  /* 0x00000014046b7981 */ /* 0x000368000c1e1100 */
[----:B------:R1:W4:Y:S01]  /*1720*/  LDG.E.U8 R11, desc[UR20][R10.64] ;  /* 0x000000140a0b7981 */ /* 0x000322000c1e1100 */
[----:B------:R-:W-:Y:S01]  /*1730*/  FMUL R111, R40, UR18 ;  /* 0x00000012286f7c20 */ /* 0x000fe20008400000 */
[----:B------:R-:W-:Y:S01]  /*1740*/  FMUL R112, R41, UR18 ;  /* 0x0000001229707c20 */ /* 0x000fe20008400000 */
[----:B0-----:R-:W-:Y:S01]  /*1750*/  FMUL R8, R45, UR18 ;  /* 0x000000122d087c20 */ /* 0x001fe20008400000 */
[----:B------:R-:W-:Y:S01]  /*1760*/  FMUL R115, R28, UR18 ;  /* 0x000000121c737c20 */ /* 0x000fe20008400000 */
[----:B------:R-:W-:Y:S02]  /*1770*/  BAR.SYNC.DEFER_BLOCKING 0x0 ;  /* 0x0000000000007b1d */ /* 0x000fe40000010000 */
[----:B------:R-:W-:Y:S01]  /*1780*/  FMNMX R112, R111, R112, !PT ;  /* 0x000000706f707209 */ /* 0x000fe20007800000 */
[----:B------:R-:W-:Y:S01]  /*1790*/  FMUL R111, R44, UR18 ;  /* 0x000000122c6f7c20 */ /* 0x000fe20008400000 */
[----:B---3--:R-:W-:-:S04]  /*17a0*/  FMNMX R114, R113, R114, !PT ;  /* 0x0000007271727209 */ /* 0x008fc80007800000 */
[----:B------:R-:W-:Y:S01]  /*17b0*/  FMNMX R111, R111, R112, !PT ;  /* 0x000000706f6f7209 */ /* 0x000fe20007800000 */
[----:B------:R-:W0:Y:S01]  /*17c0*/  SHFL.BFLY PT, R113, R114, 0x1, 0x1f ;  /* 0x0c201f0072717f89 */ /* 0x000e2200000e0000 */
[----:B-1----:R-:W-:Y:S02]  /*17d0*/  FMUL R4, R48, UR18 ;  /* 0x0000001230047c20 */ /* 0x002fe40008400000 */
[----:B------:R-:W-:Y:S01]  /*17e0*/  FMNMX R111, R8, R111, !PT ;  /* 0x0000006f086f7209 */ /* 0x000fe20007800000 */
[----:B------:R-:W-:-:S03]  /*17f0*/  FMUL R5, R49, UR18 ;  /* 0x0000001231057c20 */ /* 0x000fc60008400000 */
[----:B------:R-:W-:Y:S01]  /*1800*/  FMNMX R6, R4, R111, !PT ;  /* 0x0000006f04067209 */ /* 0x000fe20007800000 */
[----:B------:R-:W-:-:S03]  /*1810*/  FMUL R4, R52, UR18 ;  /* 0x0000001234047c20 */ /* 0x000fc60008400000 */
[----:B------:R-:W-:Y:S01]  /*1820*/  FMNMX R111, R5, R6, !PT ;  /* 0x00000006056f7209 */ /* 0x000fe20007800000 */
[----:B------:R-:W-:-:S03]  /*1830*/  FMUL R5, R53, UR18 ;  /* 0x0000001235057c20 */ /* 0x000fc60008400000 */
[----:B------:R-:W-:-:S04]  /*1840*/  FMNMX R4, R4, R111, !PT ;  /* 0x0000006f04047209 */ /* 0x000fc80007800000 */
[----:B------:R-:W-:Y:S02]  /*1850*/  FMNMX R4, R5, R4, !PT ;  /* 0x0000000405047209 */ /* 0x000fe40007800000 */
[----:B0-----:R-:W-:-:S03]  /*1860*/  FMNMX R5, R114, R113, !PT ;  /* 0x0000007172057209 */ /* 0x001fc60007800000 */
[----:B------:R-:W0:Y:S01]  /*1870*/  SHFL.BFLY PT, R113, R4, 0x2, 0x1f ;  /* 0x0c401f0004717f89 */ /* 0x000e2200000e0000 */
[----:B------:R-:W-:Y:S01]  /*1880*/  FMUL R111, R26, UR18 ;  /* 0x000000121a6f7c20 */ /* 0x000fe20008400000 */
[----:B------:R-:W-:Y:S01]  /*1890*/  FMUL R10, R27, UR18 ;  /* 0x000000121b0a7c20 */ /* 0x000fe20008400000 */
[----:B------:R-:W-:Y:S01]  /*18a0*/  FMNMX R5, R5, R100, !PT ;  /* 0x0000006405057209 */ /* 0x000fe20007800000 */
[----:B------:R-:W-:-:S03]  /*18b0*/  FMUL R8, R30, UR18 ;  /* 0x000000121e087c20 */ /* 0x000fc60008400000 */
[----:B------:R-:W-:Y:S01]  /*18c0*/  FMNMX R111, R111, R10, !PT ;  /* 0x0000000a6f6f7209 */ /* 0x000fe20007800000 */
[----:B------:R-:W-:Y:S01]  /*18d0*/  FFMA R42, R42, UR18, -R5 ;  /* 0x000000122a2a7c23 */ /* 0x000fe20008000805 */
[----:B------:R-:W-:-:S03]  /*18e0*/  FMUL R10, R31, UR18 ;  /* 0x000000121f0a7c20 */ /* 0x000fc60008400000 */
[----:B------:R-:W-:Y:S01]  /*18f0*/  FMUL R6, R42, 1.4426950216293334961 ;  /* 0x3fb8aa3b2a067820 */ /* 0x000fe20000400000 */
[----:B------:R-:W-:Y:S01]  /*1900*/  FMUL R42, R34, UR18 ;  /* 0x00000012222a7c20 */ /* 0x000fe20008400000 */
[----:B0-----:R-:W-:Y:S02]  /*1910*/  FMNMX R4, R4, R113, !PT ;  /* 0x0000007104047209 */ /* 0x001fe40007800000 */
[----:B------:R-:W-:-:S03]  /*1920*/  FMNMX R113, R8, R111, !PT ;  /* 0x0000006f08717209 */ /* 0x000fc60007800000 */
[----:B------:R-:W0:Y:S01]  /*1930*/  SHFL.BFLY PT, R111, R4, 0x1, 0x1f ;  /* 0x0c201f00046f7f89 */ /* 0x000e2200000e0000 */
[----:B------:R-:W-:Y:S01]  /*1940*/  FMNMX R113, R10, R113, !PT ;  /* 0x000000710a717209 */ /* 0x000fe20007800000 */
[----:B------:R-:W-:Y:S01]  /*1950*/  FFMA R46, R46, UR18, -R5 ;  /* 0x000000122e2e7c23 */ /* 0x000fe20008000805 */
[----:B------:R-:W-:Y:S02]  /*1960*/  FMUL R10, R35, UR18 ;  /* 0x00000012230a7c20 */ /* 0x000fe40008400000 */
[----:B------:R-:W-:Y:S01]  /*1970*/  FMNMX R113, R42, R113, !PT ;  /* 0x000000712a717209 */ /* 0x000fe20007800000 */
[----:B------:R-:W-:Y:S01]  /*1980*/  FMUL R46, R46, 1.4426950216293334961 ;  /* 0x3fb8aa3b2e2e7820 */ /* 0x000fe20000400000 */
[----:B------:R-:W-:Y:S02]  /*1990*/  FMUL R42, R38, UR18 ;  /* 0x00000012262a7c20 */ /* 0x000fe40008400000 */
[----:B------:R-:W-:Y:S01]  /*19a0*/  FMNMX R113, R10, R113, !PT ;  /* 0x000000710a717209 */ /* 0x000fe20007800000 */
[----:B------:R1:W-:Y:S03]  /*19b0*/  MUFU.EX2 R8, R46 ;  /* 0x0000002e00087308 */ /* 0x0003e60000000800 */
[----:B------:R-:W-:Y:S01]  /*19c0*/  FMNMX R113, R42, R113, !PT ;  /* 0x000000712a717209 */ /* 0x000fe20007800000 */
[----:B-1----:R-:W-:-:S05]  /*19d0*/  FMUL R46, R39, UR18 ;  /* 0x00000012272e7c20 */ /* 0x002fca0008400000 */
[----:B------:R-:W-:Y:S01]  /*19e0*/  FMNMX R46, R46, R113, !PT ;  /* 0x000000712e2e7209 */ /* 0x000fe20007800000 */
[--C-:B------:R-:W-:Y:S01]  /*19f0*/  FFMA R54, R54, UR18, -R5.reuse ;  /* 0x0000001236367c23 */ /* 0x100fe20008000805 */
[----:B0-----:R-:W-:Y:S01]  /*1a00*/  FMNMX R4, R4, R111, !PT ;  /* 0x0000006f04047209 */ /* 0x001fe20007800000 */
[----:B------:R-:W-:Y:S02]  /*1a10*/  FFMA R50, R50, UR18, -R5 ;  /* 0x0000001232327c23 */ /* 0x000fe40008000805 */
[----:B------:R-:W0:Y:S01]  /*1a20*/  SHFL.BFLY PT, R111, R46, 0x2, 0x1f ;  /* 0x0c401f002e6f7f89 */ /* 0x000e2200000e0000 */
[----:B------:R-:W-:Y:S01]  /*1a30*/  FMUL R42, R54, 1.4426950216293334961 ;  /* 0x3fb8aa3b362a7820 */ /* 0x000fe20000400000 */
[----:B------:R-:W-:Y:S01]  /*1a40*/  FMUL R50, R50, 1.4426950216293334961 ;  /* 0x3fb8aa3b32327820 */ /* 0x000fe20000400000 */
[----:B------:R-:W-:Y:S01]  /*1a50*/  FMUL R54, R24, UR18 ;  /* 0x0000001218367c20 */ /* 0x000fe20008400000 */
[----:B------:R-:W-:Y:S02]  /*1a60*/  FMUL R113, R25, UR18 ;  /* 0x0000001219717c20 */ /* 0x000fe40008400000 */
[----:B------:R1:W-:Y:S01]  /*1a70*/  MUFU.EX2 R10, R50 ;  /* 0x00000032000a7308 */ /* 0x0003e20000000800 */
[----:B------:R-:W-:-:S02]  /*1a80*/  FMNMX R4, R4, R99, !PT ;  /* 0x0000006304047209 */ /* 0x000fc40007800000 */
[----:B-1----:R-:W-:Y:S01]  /*1a90*/  FMNMX R50, R54, R113, !PT ;  /* 0x0000007136327209 */ /* 0x002fe20007800000 */
[----:B------:R-:W-:Y:S02]  /*1aa0*/  FMUL R113, R29, UR18 ;  /* 0x000000121d717c20 */ /* 0x000fe40008400000 */
[----:B------:R-:W-:Y:S01]  /*1ab0*/  FFMA R54, R40, UR18, -R4 ;  /* 0x0000001228367c23 */ /* 0x000fe20008000804 */
[----:B------:R-:W-:Y:S01]  /*1ac0*/  FMNMX R50, R115, R50, !PT ;  /* 0x0000003273327209 */ /* 0x000fe20007800000 */
[----:B------:R-:W-:-:S03]  /*1ad0*/  FMUL R40, R32, UR18 ;  /* 0x0000001220287c20 */ /* 0x000fc60008400000 */
[----:B------:R-:W-:Y:S01]  /*1ae0*/  FMNMX R113, R113, R50, !PT ;  /* 0x0000003271717209 */ /* 0x000fe20007800000 */
[----:B------:R-:W-:Y:S01]  /*1af0*/  FMUL R50, R33, UR18 ;  /* 0x0000001221327c20 */ /* 0x000fe20008400000 */
[----:B------:R-:W-:Y:S02]  /*1b00*/  FMUL R114, R54, 1.4426950216293334961 ;  /* 0x3fb8aa3b36727820 */ /* 0x000fe40000400000 */
[----:B------:R-:W-:Y:S01]  /*1b10*/  FMNMX R113, R40, R113, !PT ;  /* 0x0000007128717209 */ /* 0x000fe20007800000 */
[----:B------:R-:W-:Y:S01]  /*1b20*/  FFMA R54, R41, UR18, -R4 ;  /* 0x0000001229367c23 */ /* 0x000fe20008000804 */
[----:B0-----:R-:W-:Y:S01]  /*1b30*/  FMNMX R40, R46, R111, !PT ;  /* 0x0000006f2e287209 */ /* 0x001fe20007800000 */
[----:B------:R-:W-:Y:S01]  /*1b40*/  FMUL R46, R36, UR18 ;  /* 0x00000012242e7c20 */ /* 0x000fe20008400000 */
[----:B------:R-:W-:Y:S01]  /*1b50*/  FMNMX R113, R50, R113, !PT ;  /* 0x0000007132717209 */ /* 0x000fe20007800000 */
[----:B------:R-:W-:Y:S01]  /*1b60*/  FMUL R115, R54, 1.4426950216293334961 ;  /* 0x3fb8aa3b36737820 */ /* 0x000fe20000400000 */
[----:B------:R-:W-:Y:S01]  /*1b70*/  FMUL R54, R37, UR18 ;  /* 0x0000001225367c20 */ /* 0x000fe20008400000 */
[----:B------:R-:W0:Y:S01]  /*1b80*/  SHFL.BFLY PT, R111, R40, 0x1, 0x1f ;  /* 0x0c201f00286f7f89 */ /* 0x000e2200000e0000 */
[----:B------:R-:W-:-:S04]  /*1b90*/  FMNMX R113, R46, R113, !PT ;  /* 0x000000712e717209 */ /* 0x000fc80007800000 */
[----:B------:R-:W-:-:S05]  /*1ba0*/  FMNMX R54, R54, R113, !PT ;  /* 0x0000007136367209 */ /* 0x000fca0007800000 */
[----:B------:R-:W1:Y:S01]  /*1bb0*/  SHFL.BFLY PT, R113, R54, 0x2, 0x1f ;  /* 0x0c401f0036717f89 */ /* 0x000e6200000e0000 */
[----:B------:R-:W-:Y:S01]  /*1bc0*/  FFMA R52, R52, UR18, -R4 ;  /* 0x0000001234347c23 */ /* 0x000fe20008000804 */
[----:B0-----:R-:W-:-:S04]  /*1bd0*/  FMNMX R40, R40, R111, !PT ;  /* 0x0000006f28287209 */ /* 0x001fc80007800000 */
[----:B------:R-:W-:Y:S01]  /*1be0*/  FMNMX R40, R40, R103, !PT ;  /* 0x0000006728287209 */ /* 0x000fe20007800000 */
[----:B------:R-:W-:-:S04]  /*1bf0*/  FMUL R50, R52, 1.4426950216293334961 ;  /* 0x3fb8aa3b34327820 */ /* 0x000fc80000400000 */
[----:B------:R-:W-:Y:S01]  /*1c00*/  FFMA R26, R26, UR18, -R40 ;  /* 0x000000121a1a7c23 */ /* 0x000fe20008000828 */
[----:B-1----:R-:W-:-:S03]  /*1c10*/  FMNMX R54, R54, R113, !PT ;  /* 0x0000007136367209 */ /* 0x002fc60007800000 */
[----:B------:R-:W-:Y:S01]  /*1c20*/  FMUL R52, R26, 1.4426950216293334961 ;  /* 0x3fb8aa3b1a347820 */ /* 0x000fe20000400000 */
[----:B------:R-:W-:Y:S02]  /*1c30*/  FFMA R26, R27, UR18, -R40 ;  /* 0x000000121b1a7c23 */ /* 0x000fe40008000828 */
[----:B------:R-:W0:Y:S01]  /*1c40*/  SHFL.BFLY PT, R27, R54, 0x1, 0x1f ;  /* 0x0c201f00361b7f89 */ /* 0x000e2200000e0000 */
[----:B------:R-:W-:Y:S01]  /*1c50*/  FFMA R112, R44, UR18, -R4 ;  /* 0x000000122c707c23 */ /* 0x000fe20008000804 */
[----:B------:R-:W-:-:S03]  /*1c60*/  FFMA R35, R35, UR18, -R40 ;  /* 0x0000001223237c23 */ /* 0x000fc60008000828 */
[----:B------:R-:W-:Y:S01]  /*1c70*/  FMUL R112, R112, 1.4426950216293334961 ;  /* 0x3fb8aa3b70707820 */ /* 0x000fe20000400000 */
[----:B------:R-:W-:Y:S01]  /*1c80*/  FFMA R46, R45, UR18, -R4 ;  /* 0x000000122d2e7c23 */ /* 0x000fe20008000804 */
[--C-:B------:R-:W-:Y:S02]  /*1c90*/  FFMA R31, R31, UR18, -R40.reuse ;  /* 0x000000121f1f7c23 */ /* 0x100fe40008000828 */
[----:B------:R1:W-:Y:S01]  /*1ca0*/  MUFU.EX2 R45, R112 ;  /* 0x00000070002d7308 */ /* 0x0003e20000000800 */
[--C-:B------:R-:W-:Y:S01]  /*1cb0*/  FFMA R34, R34, UR18, -R40.reuse ;  /* 0x0000001222227c23 */ /* 0x100fe20008000828 */
[----:B------:R-:W-:Y:S01]  /*1cc0*/  FMUL R111, R31, 1.4426950216293334961 ;  /* 0x3fb8aa3b1f6f7820 */ /* 0x000fe20000400000 */
[----:B------:R-:W-:Y:S01]  /*1cd0*/  FFMA R43, R43, UR18, -R5 ;  /* 0x000000122b2b7c23 */ /* 0x000fe20008000805 */
[----:B------:R-:W-:Y:S01]  /*1ce0*/  FFMA R38, R38, UR18, -R40 ;  /* 0x0000001226267c23 */ /* 0x000fe20008000828 */
[----:B-1----:R-:W-:Y:S01]  /*1cf0*/  FMUL R112, R35, 1.4426950216293334961 ;  /* 0x3fb8aa3b23707820 */ /* 0x002fe20000400000 */
[----:B0-----:R-:W-:-:S04]  /*1d00*/  FMNMX R27, R54, R27, !PT ;  /* 0x0000001b361b7209 */ /* 0x001fc80007800000 */
[----:B------:R-:W-:Y:S01]  /*1d10*/  FMNMX R35, R27, R102, !PT ;  /* 0x000000661b237209 */ /* 0x000fe20007800000 */
[----:B------:R-:W-:Y:S01]  /*1d20*/  FMUL R31, R34, 1.4426950216293334961 ;  /* 0x3fb8aa3b221f7820 */ /* 0x000fe20000400000 */
[----:B------:R-:W-:-:S03]  /*1d30*/  FMUL R43, R43, 1.4426950216293334961 ;  /* 0x3fb8aa3b2b2b7820 */ /* 0x000fc60000400000 */
[----:B------:R-:W-:Y:S01]  /*1d40*/  FFMA R34, R24, UR18, -R35 ;  /* 0x0000001218227c23 */ /* 0x000fe20008000823 */
[----:B------:R-:W-:-:S03]  /*1d50*/  FMUL R27, R38, 1.4426950216293334961 ;  /* 0x3fb8aa3b261b7820 */ /* 0x000fc60000400000 */
[----:B------:R-:W-:Y:S01]  /*1d60*/  FMUL R38, R34, 1.4426950216293334961 ;  /* 0x3fb8aa3b22267820 */ /* 0x000fe20000400000 */
[----:B------:R-:W-:Y:S01]  /*1d70*/  FFMA R34, R25, UR18, -R35 ;  /* 0x0000001219227c23 */ /* 0x000fe20008000823 */
[----:B------:R-:W-:Y:S01]  /*1d80*/  FMUL R26, R26, 1.4426950216293334961 ;  /* 0x3fb8aa3b1a1a7820 */ /* 0x000fe20000400000 */
[----:B------:R-:W-:Y:S02]  /*1d90*/  MUFU.EX2 R6, R6 ;  /* 0x0000000600067308 */ /* 0x000fe40000000800 */
[----:B------:R-:W-:-:S06]  /*1da0*/  FMUL R34, R34, 1.4426950216293334961 ;  /* 0x3fb8aa3b22227820 */ /* 0x000fcc0000400000 */
[----:B------:R-:W0:Y:S01]  /*1db0*/  MUFU.EX2 R43, R43 ;  /* 0x0000002b002b7308 */ /* 0x000e220000000800 */
[----:B------:R-:W-:Y:S01]  /*1dc0*/  FFMA R47, R47, UR18, -R5 ;  /* 0x000000122f2f7c23 */ /* 0x000fe20008000805 */
[----:B------:R-:W-:-:S06]  /*1dd0*/  FFMA R30, R30, UR18, -R40 ;  /* 0x000000121e1e7c23 */ /* 0x000fcc0008000828 */
[----:B------:R-:W-:Y:S01]  /*1de0*/  MUFU.EX2 R52, R52 ;  /* 0x0000003400347308 */ /* 0x000fe20000000800 */
[----:B------:R-:W-:-:S07]  /*1df0*/  FFMA R39, R39, UR18, -R40 ;  /* 0x0000001227277c23 */ /* 0x000fce0008000828 */
[----:B------:R-:W1:Y:S01]  /*1e00*/  MUFU.EX2 R113, R26 ;  /* 0x0000001a00717308 */ /* 0x000e620000000800 */
[----:B------:R-:W-:-:S07]  /*1e10*/  FFMA R29, R29, UR18, -R35 ;  /* 0x000000121d1d7c23 */ /* 0x000fce0008000823 */
[----:B------:R-:W-:Y:S01]  /*1e20*/  MUFU.EX2 R41, R114 ;  /* 0x0000007200297308 */ /* 0x000fe20000000800 */
[----:B------:R-:W-:-:S07]  /*1e30*/  FMUL R47, R47, 1.4426950216293334961 ;  /* 0x3fb8aa3b2f2f7820 */ /* 0x000fce0000400000 */
[----:B------:R1:W3:Y:S01]  /*1e40*/  MUFU.EX2 R44, R115 ;  /* 0x00000073002c7308 */ /* 0x0002e20000000800 */
[--C-:B------:R-:W-:Y:S01]  /*1e50*/  FFMA R28, R28, UR18, -R35.reuse ;  /* 0x000000121c1c7c23 */ /* 0x100fe20008000823 */
[----:B------:R-:W-:-:S06]  /*1e60*/  FFMA R32, R32, UR18, -R35 ;  /* 0x0000001220207c23 */ /* 0x000fcc0008000823 */
[----:B------:R-:W-:Y:S01]  /*1e70*/  MUFU.EX2 R25, R38 ;  /* 0x0000002600197308 */ /* 0x000fe20000000800 */
[----:B------:R-:W-:Y:S01]  /*1e80*/  FMUL R30, R30, 1.4426950216293334961 ;  /* 0x3fb8aa3b1e1e7820 */ /* 0x000fe20000400000 */
[----:B------:R-:W-:-:S06]  /*1e90*/  FFMA R33, R33, UR18, -R35 ;  /* 0x0000001221217c23 */ /* 0x000fcc0008000823 */
[----:B------:R-:W2:Y:S01]  /*1ea0*/  MUFU.EX2 R34, R34 ;  /* 0x0000002200227308 */ /* 0x000ea20000000800 */
[----:B------:R-:W-:Y:S01]  /*1eb0*/  FFMA R51, R51, UR18, -R5 ;  /* 0x0000001233337c23 */ /* 0x000fe20008000805 */
[----:B------:R-:W-:Y:S01]  /*1ec0*/  FMUL R54, R39, 1.4426950216293334961 ;  /* 0x3fb8aa3b27367820 */ /* 0x000fe20000400000 */
[----:B------:R-:W-:Y:S01]  /*1ed0*/  FMUL R39, R29, 1.4426950216293334961 ;  /* 0x3fb8aa3b1d277820 */ /* 0x000fe20000400000 */
[----:B------:R-:W-:Y:S01]  /*1ee0*/  FMUL R28, R28, 1.4426950216293334961 ;  /* 0x3fb8aa3b1c1c7820 */ /* 0x000fe20000400000 */
[----:B------:R-:W-:Y:S01]  /*1ef0*/  FMUL R29, R32, 1.4426950216293334961 ;  /* 0x3fb8aa3b201d7820 */ /* 0x000fe20000400000 */
[----:B------:R-:W-:Y:S01]  /*1f00*/  FMUL R32, R33, 1.4426950216293334961 ;  /* 0x3fb8aa3b21207820 */ /* 0x000fe20000400000 */
[----:B------:R-:W-:Y:S01]  /*1f10*/  FFMA R36, R36, UR18, -R35 ;  /* 0x0000001224247c23 */ /* 0x000fe20008000823 */
[----:B------:R-:W5:Y:S01]  /*1f20*/  MUFU.EX2 R47, R47 ;  /* 0x0000002f002f7308 */ /* 0x000f620000000800 */
[----:B------:R-:W-:Y:S01]  /*1f30*/  FMUL R51, R51, 1.4426950216293334961 ;  /* 0x3fb8aa3b33337820 */ /* 0x000fe20000400000 */
[--C-:B------:R-:W-:Y:S01]  /*1f40*/  FFMA R48, R48, UR18, -R4.reuse ;  /* 0x0000001230307c23 */ /* 0x100fe20008000804 */
[----:B------:R-:W-:Y:S01]  /*1f50*/  FFMA R49, R49, UR18, -R4 ;  /* 0x0000001231317c23 */ /* 0x000fe20008000804 */
[----:B0-----:R-:W-:Y:S01]  /*1f60*/  FADD R33, R6, R43 ;  /* 0x0000002b06217221 */ /* 0x001fe20000000000 */
[----:B------:R-:W-:Y:S01]  /*1f70*/  FMUL R46, R46, 1.4426950216293334961 ;  /* 0x3fb8aa3b2e2e7820 */ /* 0x000fe20000400000 */
[----:B------:R-:W-:Y:S01]  /*1f80*/  F2FP.SATFINITE.E4M3.F32.PACK_AB_MERGE_C R43, R43, R6, RZ ;  /* 0x000000062b2b723e */ /* 0x000fe200048070ff */
[----:B-1----:R-:W-:Y:S01]  /*1f90*/  FADD R115, R52, R113 ;  /* 0x0000007134737221 */ /* 0x002fe20000000000 */
[----:B------:R-:W-:Y:S01]  /*1fa0*/  MUFU.EX2 R30, R30 ;  /* 0x0000001e001e7308 */ /* 0x000fe20000000800 */
[----:B------:R-:W-:Y:S01]  /*1fb0*/  FMUL R6, R36, 1.4426950216293334961 ;  /* 0x3fb8aa3b24067820 */ /* 0x000fe20000400000 */
[----:B------:R-:W-:Y:S01]  /*1fc0*/  F2FP.SATFINITE.E4M3.F32.PACK_AB_MERGE_C R52, R113, R52, RZ ;  /* 0x000000347134723e */ /* 0x000fe200048070ff */
[----:B------:R-:W-:Y:S01]  /*1fd0*/  FMUL R48, R48, 1.4426950216293334961 ;  /* 0x3fb8aa3b30307820 */ /* 0x000fe20000400000 */
[----:B------:R-:W-:Y:S01]  /*1fe0*/  FMUL R49, R49, 1.4426950216293334961 ;  /* 0x3fb8aa3b31317820 */ /* 0x000fe20000400000 */
[----:B------:R-:W-:-:S03]  /*1ff0*/  FFMA R37, R37, UR18, -R35 ;  /* 0x0000001225257c23 */ /* 0x000fc60008000823 */
[----:B------:R-:W0:Y:S01]  /*2000*/  MUFU.EX2 R111, R111 ;  /* 0x0000006f006f7308 */ /* 0x000e220000000800 */
[----:B---3--:R-:W-:Y:S01]  /*2010*/  FADD R36, R41, R44 ;  /* 0x0000002c29247221 */ /* 0x008fe20000000000 */
[----:B------:R-:W-:Y:S01]  /*2020*/  F2FP.SATFINITE.E4M3.F32.PACK_AB_MERGE_C R41, R44, R41, R43 ;  /* 0x000000292c29723e */ /* 0x000fe2000480702b */
[----:B--2---:R-:W-:Y:S01]  /*2030*/  FADD R43, R25, R34 ;  /* 0x00000022192b7221 */ /* 0x004fe20000000000 */
[----:B------:R-:W-:-:S04]  /*2040*/  F2FP.SATFINITE.E4M3.F32.PACK_AB_MERGE_C R34, R34, R25, R52 ;  /* 0x000000192222723e */ /* 0x000fc80004807034 */
[----:B------:R-:W1:Y:S01]  /*2050*/  MUFU.EX2 R28, R28 ;  /* 0x0000001c001c7308 */ /* 0x000e620000000800 */
[----:B------:R-:W-:Y:S01]  /*2060*/  FMUL R25, R37, 1.4426950216293334961 ;  /* 0x3fb8aa3b25197820 */ /* 0x000fe20000400000 */
[----:B------:R-:W-:-:S06]  /*2070*/  FFMA R55, R55, UR18, -R5 ;  /* 0x0000001237377c23 */ /* 0x000fcc0008000805 */
[----:B------:R-:W2:Y:S08]  /*2080*/  MUFU.EX2 R39, R39 ;  /* 0x0000002700277308 */ /* 0x000eb00000000800 */
[----:B------:R-:W3:Y:S01]  /*2090*/  MUFU.EX2 R51, R51 ;  /* 0x0000003300337308 */ /* 0x000ee20000000800 */
[----:B------:R-:W-:-:S07]  /*20a0*/  FMUL R55, R55, 1.4426950216293334961 ;  /* 0x3fb8aa3b37377820 */ /* 0x000fce0000400000 */
[----:B------:R-:W4:Y:S01]  /*20b0*/  MUFU.EX2 R46, R46 ;  /* 0x0000002e002e7308 */ /* 0x000f220000000800 */
[----:B------:R-:W-:-:S07]  /*20c0*/  FFMA R53, R53, UR18, -R4 ;  /* 0x0000001235357c23 */ /* 0x000fce0008000804 */
[----:B------:R-:W-:Y:S01]  /*20d0*/  MUFU.EX2 R48, R48 ;  /* 0x0000003000307308 */ /* 0x000fe20000000800 */
[----:B-----5:R-:W-:-:S07]  /*20e0*/  F2FP.SATFINITE.E4M3.F32.PACK_AB_MERGE_C R38, R47, R8, RZ ;  /* 0x000000082f26723e */ /* 0x020fce00048070ff */
[----:B------:R-:W-:Y:S08]  /*20f0*/  MUFU.EX2 R49, R49 ;  /* 0x0000003100317308 */ /* 0x000ff00000000800 */
[----:B------:R-:W-:Y:S08]  /*2100*/  MUFU.EX2 R31, R31 ;  /* 0x0000001f001f7308 */ /* 0x000ff00000000800 */
[----:B------:R-:W5:Y:S08]  /*2110*/  MUFU.EX2 R26, R112 ;  /* 0x00000070001a7308 */ /* 0x000f700000000800 */
[----:B------:R-:W-:Y:S08]  /*2120*/  MUFU.EX2 R27, R27 ;  /* 0x0000001b001b7308 */ /* 0x000ff00000000800 */
[----:B------:R-:W5:Y:S01]  /*2130*/  MUFU.EX2 R24, R54 ;  /* 0x0000003600187308 */ /* 0x000f620000000800 */
[----:B------:R-:W-:Y:S01]  /*2140*/  FMUL R53, R53, 1.4426950216293334961 ;  /* 0x3fb8aa3b35357820 */ /* 0x000fe20000400000 */
[----:B------:R-:W-:-:S06]  /*2150*/  FADD R8, R8, R33 ;  /* 0x0000002108087221 */ /* 0x000fcc0000000000 */
[----:B------:R-:W5:Y:S01]  /*2160*/  MUFU.EX2 R29, R29 ;  /* 0x0000001d001d7308 */ /* 0x000f620000000800 */
[----:B0-----:R-:W-:Y:S01]  /*2170*/  F2FP.SATFINITE.E4M3.F32.PACK_AB_MERGE_C R37, R111, R30, RZ ;  /* 0x0000001e6f25723e */ /* 0x001fe200048070ff */
[----:B------:R-:W-:-:S06]  /*2180*/  FADD R33, R45, R36 ;  /* 0x000000242d217221 */ /* 0x000fcc0000000000 */
[----:B------:R-:W0:Y:S01]  /*2190*/  MUFU.EX2 R32, R32 ;  /* 0x0000002000207308 */ /* 0x000e220000000800 */
[----:B------:R-:W-:-:S07]  /*21a0*/  FADD R36, R30, R115 ;  /* 0x000000731e247221 */ /* 0x000fce0000000000 */
[----:B------:R-:W-:Y:S01]  /*21b0*/  MUFU.EX2 R6, R6 ;  /* 0x0000000600067308 */ /* 0x000fe20000000800 */
[----:B-1----:R-:W-:-:S07]  /*21c0*/  FADD R30, R28, R43 ;  /* 0x0000002b1c1e7221 */ /* 0x002fce0000000000 */
[----:B------:R-:W1:Y:S01]  /*21d0*/  MUFU.EX2 R25, R25 ;  /* 0x0000001900197308 */ /* 0x000e620000000800 */
[----:B--2---:R-:W-:Y:S01]  /*21e0*/  F2FP.SATFINITE.E4M3.F32.PACK_AB_MERGE_C R43, R39, R28, R37 ;  /* 0x0000001c272b723e */ /* 0x004fe20004807025 */
[----:B------:R-:W-:Y:S01]  /*21f0*/  FADD R47, R47, R8 ;  /* 0x000000082f2f7221 */ /* 0x000fe20000000000 */
[----:B---3--:R-:W-:Y:S01]  /*2200*/  F2FP.SATFINITE.E4M3.F32.PACK_AB_MERGE_C R28, R51, R10, RZ ;  /* 0x0000000a331c723e */ /* 0x008fe200048070ff */
[----:B----4-:R-:W-:-:S04]  /*2210*/  FADD R33, R46, R33 ;  /* 0x000000212e217221 */ /* 0x010fc80000000000 */
[----:B------:R-:W-:Y:S01]  /*2220*/  MUFU.EX2 R42, R42 ;  /* 0x0000002a002a7308 */ /* 0x000fe20000000800 */
[----:B------:R-:W-:Y:S01]  /*2230*/  F2FP.SATFINITE.E4M3.F32.PACK_AB_MERGE_C R38, R46, R45, R38 ;  /* 0x0000002d2e26723e */ /* 0x000fe20004807026 */
[----:B------:R-:W-:-:S06]  /*2240*/  FADD R8, R39, R30 ;  /* 0x0000001e27087221 */ /* 0x000fcc0000000000 */
[----:B------:R-:W2:Y:S01]  /*2250*/  MUFU.EX2 R55, R55 ;  /* 0x0000003700377308 */ /* 0x000ea20000000800 */
[----:B------:R-:W-:Y:S01]  /*2260*/  FADD R44, R111, R36 ;  /* 0x000000246f2c7221 */ /* 0x000fe20000000000 */
[----:B-----5:R-:W-:Y:S02]  /*2270*/  F2FP.SATFINITE.E4M3.F32.PACK_AB_MERGE_C R36, R26, R31, RZ ;  /* 0x0000001f1a24723e */ /* 0x020fe400048070ff */
[----:B------:R-:W-:-:S04]  /*2280*/  F2FP.SATFINITE.E4M3.F32.PACK_AB_MERGE_C R37, R24, R27, RZ ;  /* 0x0000001b1825723e */ /* 0x000fc800048070ff */
[----:B------:R-:W-:Y:S01]  /*2290*/  MUFU.EX2 R50, R50 ;  /* 0x0000003200327308 */ /* 0x000fe20000000800 */
[----:B------:R-:W-:Y:S01]  /*22a0*/  F2FP.SATFINITE.E4M3.F32.PACK_AB_MERGE_C R39, R49, R48, R28 ;  /* 0x000000303127723e */ /* 0x000fe2000480701c */
[----:B------:R-:W-:Y:S01]  /*22b0*/  FADD R48, R48, R33 ;  /* 0x0000002130307221 */ /* 0x000fe20000000000 */
[----:B------:R-:W-:-:S05]  /*22c0*/  SEL R28, R41, R38, !P0 ;  /* 0x00000026291c7207 */ /* 0x000fca0004000000 */
[----:B------:R-:W3:Y:S01]  /*22d0*/  MUFU.EX2 R53, R53 ;  /* 0x0000003500357308 */ /* 0x000ee20000000800 */
[----:B------:R-:W-:Y:S01]  /*22e0*/  FADD R33, R29, R8 ;  /* 0x000000081d217221 */ /* 0x000fe20000000000 */
[----:B------:R-:W-:Y:S01]  /*22f0*/  SEL R41, R38, R41, !P0 ;  /* 0x0000002926297207 */ /* 0x000fe20004000000 */
[----:B------:R-:W-:Y:S01]  /*2300*/  STS.U8 [R106+UR16+0x2000], R9 ;  /* 0x002000096a007988 */ /* 0x000fe20008000010 */
[----:B0-----:R-:W-:Y:S02]  /*2310*/  F2FP.SATFINITE.E4M3.F32.PACK_AB_MERGE_C R38, R32, R29, R36 ;  /* 0x0000001d2026723e */ /* 0x001fe40004807024 */
[----:B-1----:R-:W-:Y:S01]  /*2320*/  F2FP.SATFINITE.E4M3.F32.PACK_AB_MERGE_C R37, R25, R6, R37 ;  /* 0x000000061925723e */ /* 0x002fe20004807025 */
[----:B------:R-:W-:Y:S01]  /*2330*/  STS.U8 [R106+UR16+0x2100], R107 ;  /* 0x0021006b6a007988 */ /* 0x000fe20008000010 */
[----:B------:R-:W-:Y:S01]  /*2340*/  SEL R36, R34, R43, !P0 ;  /* 0x0000002b22247207 */ /* 0x000fe20004000000 */
[----:B------:R-:W-:Y:S02]  /*2350*/  FADD R33, R32, R33 ;  /* 0x0000002120217221 */ /* 0x000fe40000000000 */
[----:B------:R-:W-:Y:S01]  /*2360*/  STS.U8 [R106+UR16+0x2200], R7 ;  /* 0x002200076a007988 */ /* 0x000fe20008000010 */
[----:B------:R-:W-:-:S03]  /*2370*/  SEL R43, R43, R34, !P0 ;  /* 0x000000222b2b7207 */ /* 0x000fc60004000000 */
[----:B------:R-:W-:Y:S01]  /*2380*/  STS.U8 [R106+UR16+0x2300], R11 ;  /* 0x0023000b6a007988 */ /* 0x000fe20008000010 */
[----:B------:R-:W-:Y:S01]  /*2390*/  SEL R34, R38, R37, !P0 ;  /* 0x0000002526227207 */ /* 0x000fe20004000000 */
[----:B------:R0:W-:Y:S06]  /*23a0*/  MEMBAR.ALL.CTA ;  /* 0x0000000000007992 */ /* 0x0001ec0000008000 */
[----:B0-----:R-:W0:Y:S01]  /*23b0*/  FENCE.VIEW.ASYNC.S ;  /* 0x00000000000073c6 */ /* 0x001e220000000000 */
[----:B------:R-:W-:Y:S01]  /*23c0*/  SEL R45, R37, R38, !P0 ;  /* 0x00000026252d7207 */ /* 0x000fe20004000000 */
[----:B------:R-:W-:Y:S01]  /*23d0*/  FADD R38, R10, R47 ;  /* 0x0000002f0a267221 */ /* 0x000fe20000000000 */
[----:B--2---:R-:W-:Y:S01]  /*23e0*/  F2FP.SATFINITE.E4M3.F32.PACK_AB_MERGE_C R30, R55, R42, RZ ;  /* 0x0000002a371e723e */ /* 0x004fe200048070ff */
[----:B------:R-:W-:Y:S01]  /*23f0*/  FADD R37, R31, R44 ;  /* 0x0000002c1f257221 */ /* 0x000fe20000000000 */
[----:B------:R-:W-:Y:S01]  /*2400*/  FADD R32, R6, R33 ;  /* 0x0000002106207221 */ /* 0x000fe20000000000 */
[----:B------:R-:W-:Y:S01]  /*2410*/  FADD R6, -R4, R99 ;  /* 0x0000006304067221 */ /* 0x000fe20000000100 */
[----:B------:R-:W-:Y:S01]  /*2420*/  FADD R51, R51, R38 ;  /* 0x0000002633337221 */ /* 0x000fe20000000000 */
[----:B---3--:R-:W-:Y:S01]  /*2430*/  F2FP.SATFINITE.E4M3.F32.PACK_AB_MERGE_C R46, R53, R50, R30 ;  /* 0x00000032352e723e */ /* 0x008fe2000480701e */
[----:B------:R-:W-:Y:S01]  /*2440*/  FADD R38, R26, R37 ;  /* 0x000000251a267221 */ /* 0x000fe20000000000 */
[----:B0-----:R0:W-:Y:S02]  /*2450*/  SHFL.IDX PT, R47, R28, R21, 0x1f ;  /* 0x00001f151c2f7589 */ /* 0x0011e400000e0000 */
[----:B------:R-:W-:Y:S01]  /*2460*/  SEL R30, R39, R46, !P0 ;  /* 0x0000002e271e7207 */ /* 0x000fe20004000000 */
[----:B------:R-:W-:Y:S01]  /*2470*/  FADD R27, R27, R38 ;  /* 0x000000261b1b7221 */ /* 0x000fe20000000000 */
[----:B------:R-:W-:Y:S01]  /*2480*/  SEL R39, R46, R39, !P0 ;  /* 0x000000272e277207 */ /* 0x000fe20004000000 */
[----:B------:R-:W-:Y:S01]  /*2490*/  FADD R38, R25, R32 ;  /* 0x0000002019267221 */ /* 0x000fe20000000000 */
[----:B0-----:R-:W-:Y:S01]  /*24a0*/  FMUL R28, R6, 1.4426950216293334961 ;  /* 0x3fb8aa3b061c7820 */ /* 0x001fe20000400000 */
[----:B------:R-:W-:Y:S01]  /*24b0*/  FADD R6, -R40, R103 ;  /* 0x0000006728067221 */ /* 0x000fe20000000100 */
[----:B------:R-:W-:-:S03]  /*24c0*/  LOP3.LUT R46, R21, 0x1, RZ, 0x3c, !PT ;  /* 0x00000001152e7812 */ /* 0x000fc600078e3cff */
[----:B------:R-:W-:Y:S01]  /*24d0*/  FMUL R32, R6, 1.4426950216293334961 ;  /* 0x3fb8aa3b06207820 */ /* 0x000fe20000400000 */
[----:B------:R-:W-:Y:S01]  /*24e0*/  FADD R6, -R35, R102 ;  /* 0x0000006623067221 */ /* 0x000fe20000000100 */
[----:B------:R-:W-:Y:S01]  /*24f0*/  FADD R26, -R5, R100 ;  /* 0x00000064051a7221 */ /* 0x000fe20000000100 */
[----:B------:R-:W-:Y:S02]  /*2500*/  SHFL.IDX PT, R29, R43, R46, 0x1f ;  /* 0x00001f2e2b1d7589 */ /* 0x000fe400000e0000 */
[----:B------:R-:W-:Y:S02]  /*2510*/  FMUL R6, R6, 1.4426950216293334961 ;  /* 0x3fb8aa3b06067820 */ /* 0x000fe40000400000 */
[----:B------:R-:W-:Y:S01]  /*2520*/  SHFL.IDX PT, R31, R45, R46, 0x1f ;  /* 0x00001f2e2d1f7589 */ /* 0x000fe200000e0000 */
[----:B------:R-:W-:-:S03]  /*2530*/  FMUL R26, R26, 1.4426950216293334961 ;  /* 0x3fb8aa3b1a1a7820 */ /* 0x000fc60000400000 */
[----:B------:R-:W0:Y:S04]  /*2540*/  SHFL.IDX PT, R36, R36, R21, 0x1f ;  /* 0x00001f1524247589 */ /* 0x000e2800000e0000 */
[----:B------:R-:W1:Y:S04]  /*2550*/  SHFL.IDX PT, R34, R34, R21, 0x1f ;  /* 0x00001f1522227589 */ /* 0x000e6800000e0000 */
[----:B------:R-:W2:Y:S04]  /*2560*/  SHFL.IDX PT, R10, R41, R46, 0x1f ;  /* 0x00001f2e290a7589 */ /* 0x000ea800000e0000 */
[----:B------:R3:W-:Y:S04]  /*2570*/  SHFL.IDX PT, R8, R39, R46, 0x1f ;  /* 0x00001f2e27087589 */ /* 0x0007e800000e0000 */
[----:B------:R1:W4:Y:S01]  /*2580*/  SHFL.IDX PT, R43, R30, R21, 0x1f ;  /* 0x00001f151e2b7589 */ /* 0x00032200000e0000 */
[----:B------:R-:W5:Y:S08]  /*2590*/  MUFU.EX2 R33, R26 ;  /* 0x0000001a00217308 */ /* 0x000f700000000800 */
[----:B------:R-:W0:Y:S08]  /*25a0*/  MUFU.EX2 R37, R28 ;  /* 0x0000001c00257308 */ /* 0x000e300000000800 */
[----:B---3--:R-:W3:Y:S08]  /*25b0*/  MUFU.EX2 R39, R32 ;  /* 0x0000002000277308 */ /* 0x008ef00000000800 */
[----:B------:R-:W1:Y:S01]  /*25c0*/  MUFU.EX2 R6, R6 ;  /* 0x0000000600067308 */ /* 0x000e620000000800 */
[----:B------:R-:W-:Y:S01]  /*25d0*/  FADD R49, R49, R48 ;  /* 0x0000003031317221 */ /* 0x000fe20000000000 */
[----:B------:R-:W-:Y:S01]  /*25e0*/  FADD R42, R42, R51 ;  /* 0x000000332a2a7221 */ /* 0x000fe20000000000 */
[-C--:B-----5:R-:W-:Y:S01]  /*25f0*/  FMUL R74, R74, R33.reuse ;  /* 0x000000214a4a7220 */ /* 0x0a0fe20000400000 */
[-C--:B------:R-:W-:Y:S01]  /*2600*/  FMUL R75, R75, R33.reuse ;  /* 0x000000214b4b7220 */ /* 0x080fe20000400000 */
[----:B------:R-:W-:Y:S01]  /*2610*/  FADD R50, R50, R49 ;  /* 0x0000003132327221 */ /* 0x000fe20000000000 */
[-C--:B------:R-:W-:Y:S01]  /*2620*/  FMUL R78, R78, R33.reuse ;  /* 0x000000214e4e7220 */ /* 0x080fe20000400000 */
[-C--:B------:R-:W-:Y:S01]  /*2630*/  FMUL R79, R79, R33.reuse ;  /* 0x000000214f4f7220 */ /* 0x080fe20000400000 */
[-C--:B------:R-:W-:Y:S01]  /*2640*/  FMUL R82, R82, R33.reuse ;  /* 0x0000002152527220 */ /* 0x080fe20000400000 */
[-C--:B------:R-:W-:Y:S01]  /*2650*/  FMUL R83, R83, R33.reuse ;  /* 0x0000002153537220 */ /* 0x080fe20000400000 */
[----:B------:R-:W-:Y:S01]  /*2660*/  FMUL R86, R86, R33 ;  /* 0x0000002156567220 */ /* 0x000fe20000400000 */
[-C--:B0-----:R-:W-:Y:S01]  /*2670*/  FMUL R72, R72, R37.reuse ;  /* 0x0000002548487220 */ /* 0x081fe20000400000 */
[-C--:B------:R-:W-:Y:S01]  /*2680*/  FMUL R73, R73, R37.reuse ;  /* 0x0000002549497220 */ /* 0x080fe20000400000 */
[-C--:B------:R-:W-:Y:S01]  /*2690*/  FMUL R76, R76, R37.reuse ;  /* 0x000000254c4c7220 */ /* 0x080fe20000400000 */
[-C--:B------:R-:W-:Y:S01]  /*26a0*/  FMUL R77, R77, R37.reuse ;  /* 0x000000254d4d7220 */ /* 0x080fe20000400000 */
[-C--:B------:R-:W-:Y:S01]  /*26b0*/  FMUL R80, R80, R37.reuse ;  /* 0x0000002550507220 */ /* 0x080fe20000400000 */
[-C--:B------:R-:W-:Y:S01]  /*26c0*/  FMUL R81, R81, R37.reuse ;  /* 0x0000002551517220 */ /* 0x080fe20000400000 */
[----:B------:R-:W-:Y:S01]  /*26d0*/  FMUL R84, R84, R37 ;  /* 0x0000002554547220 */ /* 0x000fe20000400000 */
[-C--:B---3--:R-:W-:Y:S01]  /*26e0*/  FMUL R58, R58, R39.reuse ;  /* 0x000000273a3a7220 */ /* 0x088fe20000400000 */
[-C--:B------:R-:W-:Y:S01]  /*26f0*/  FMUL R59, R59, R39.reuse ;  /* 0x000000273b3b7220 */ /* 0x080fe20000400000 */
[-C--:B------:R-:W-:Y:S01]  /*2700*/  FMUL R62, R62, R39.reuse ;  /* 0x000000273e3e7220 */ /* 0x080fe20000400000 */
[-C--:B------:R-:W-:Y:S01]  /*2710*/  FMUL R63, R63, R39.reuse ;  /* 0x000000273f3f7220 */ /* 0x080fe20000400000 */
[-C--:B------:R-:W-:Y:S01]  /*2720*/  FMUL R66, R66, R39.reuse ;  /* 0x0000002742427220 */ /* 0x080fe20000400000 */
[-C--:B------:R-:W-:Y:S01]  /*2730*/  FMUL R67, R67, R39.reuse ;  /* 0x0000002743437220 */ /* 0x080fe20000400000 */
[----:B------:R-:W-:Y:S01]  /*2740*/  FMUL R70, R70, R39 ;  /* 0x0000002746467220 */ /* 0x000fe20000400000 */
[-C--:B-1----:R-:W-:Y:S01]  /*2750*/  FMUL R56, R56, R6.reuse ;  /* 0x0000000638387220 */ /* 0x082fe20000400000 */
[-C--:B------:R-:W-:Y:S01]  /*2760*/  FMUL R57, R57, R6.reuse ;  /* 0x0000000639397220 */ /* 0x080fe20000400000 */
[-C--:B------:R-:W-:Y:S01]  /*2770*/  FMUL R60, R60, R6.reuse ;  /* 0x000000063c3c7220 */ /* 0x080fe20000400000 */
[-C--:B------:R-:W-:Y:S01]  /*2780*/  FMUL R61, R61, R6.reuse ;  /* 0x000000063d3d7220 */ /* 0x080fe20000400000 */
[-C--:B------:R-:W-:Y:S01]  /*2790*/  FMUL R64, R64, R6.reuse ;  /* 0x0000000640407220 */ /* 0x080fe20000400000 */
[-C--:B------:R-:W-:Y:S01]  /*27a0*/  FMUL R65, R65, R6.reuse ;  /* 0x0000000641417220 */ /* 0x080fe20000400000 */
[-C--:B------:R-:W-:Y:S01]  /*27b0*/  FMUL R68, R68, R6.reuse ;  /* 0x0000000644447220 */ /* 0x080fe20000400000 */
[----:B------:R-:W-:Y:S01]  /*27c0*/  FMUL R85, R85, R37 ;  /* 0x0000002555557220 */ /* 0x000fe20000400000 */
[----:B------:R-:W-:Y:S01]  /*27d0*/  FMUL R87, R87, R33 ;  /* 0x0000002157577220 */ /* 0x000fe20000400000 */
[----:B------:R-:W-:Y:S01]  /*27e0*/  FMUL R69, R69, R6 ;  /* 0x0000000645457220 */ /* 0x000fe20000400000 */
[----:B------:R-:W-:Y:S01]  /*27f0*/  FMUL R71, R71, R39 ;  /* 0x0000002747477220 */ /* 0x000fe20000400000 */
[----:B------:R-:W-:Y:S01]  /*2800*/  FADD R41, R24, R27 ;  /* 0x0000001b18297221 */ /* 0x000fe20000000000 */
[----:B------:R-:W-:-:S02]  /*2810*/  PRMT R28, R36, R104, R29 ;  /* 0x00000068241c7216 */ /* 0x000fc4000000001d */
[-C--:B------:R-:W-:Y:S02]  /*2820*/  PRMT R30, R34, R104.reuse, R31 ;  /* 0x00000068221e7216 */ /* 0x080fe4000000001f */
[CCC-:B--2---:R-:W-:Y:S02]  /*2830*/  PRMT R24, R47.reuse, R104.reuse, R10.reuse ;  /* 0x000000682f187216 */ /* 0x1c4fe4000000000a */
[-C--:B------:R-:W-:Y:S02]  /*2840*/  PRMT R25, R47, R105.reuse, R10 ;  /* 0x000000692f197216 */ /* 0x080fe4000000000a */
[C-C-:B----4-:R-:W-:Y:S02]  /*2850*/  PRMT R26, R43.reuse, R104, R8.reuse ;  /* 0x000000682b1a7216 */ /* 0x150fe40000000008 */
[-C--:B------:R-:W-:Y:S02]  /*2860*/  PRMT R27, R43, R105.reuse, R8 ;  /* 0x000000692b1b7216 */ /* 0x080fe40000000008 */
[----:B------:R-:W-:-:S02]  /*2870*/  PRMT R29, R36, R105, R29 ;  /* 0x00000069241d7216 */ /* 0x000fc4000000001d */
[----:B------:R-:W-:Y:S01]  /*2880*/  PRMT R31, R34, R105, R31 ;  /* 0x00000069221f7216 */ /* 0x000fe2000000001f */
[----:B------:R-:W-:Y:S01]  /*2890*/  BAR.SYNC.DEFER_BLOCKING 0x0 ;  /* 0x0000000000007b1d */ /* 0x000fe20000010000 */
[----:B------:R-:W-:Y:S01]  /*28a0*/  FADD R42, R55, R42 ;  /* 0x0000002a372a7221 */ /* 0x000fe20000000000 */
[----:B------:R-:W-:-:S04]  /*28b0*/  FADD R50, R53, R50 ;  /* 0x0000003235327221 */ /* 0x000fc80000000000 */
[----:B------:R-:W0:Y:S04]  /*28c0*/  SHFL.BFLY PT, R11, R38, 0x2, 0x1f ;  /* 0x0c401f00260b7f89 */ /* 0x000e2800000e0000 */
[----:B------:R-:W1:Y:S04]  /*28d0*/  SHFL.BFLY PT, R7, R50, 0x2, 0x1f ;  /* 0x0c401f0032077f89 */ /* 0x000e6800000e0000 */
[----:B------:R-:W2:Y:S04]  /*28e0*/  SHFL.BFLY PT, R9, R42, 0x2, 0x1f ;  /* 0x0c401f002a097f89 */ /* 0x000ea800000e0000 */
[----:B------:R-:W3:Y:S01]  /*28f0*/  SHFL.BFLY PT, R8, R41, 0x2, 0x1f ;  /* 0x0c401f0029087f89 */ /* 0x000ee200000e0000 */
[----:B------:R-:W-:-:S06]  /*2900*/  WARPGROUP.ARRIVE ;  /* 0x00000000000079c5 */ /* 0x000fcc0000000000 */
[----:B------:R-:W-:Y:S03]  /*2910*/  QGMMA.64x32x32.F32.E4M3.E4M3 R72, R24, gdesc[UR8], R72 ;  /* 0x0060000818487df3 */ /* 0x000fe60008700848 */
[----:B------:R-:W-:Y:S01]  /*2920*/  QGMMA.64x32x32.F32.E4M3.E4M3 R56, R28, gdesc[UR8], R56, gsb0 ;  /* 0x006000081c387df3 */ /* 0x000fe20008000838 */
[----:B0-----:R-:W-:Y:S01]  /*2930*/  FADD R11, R38, R11 ;  /* 0x0000000b260b7221 */ /* 0x001fe20000000000 */
[----:B-1----:R-:W-:Y:S01]  /*2940*/  FADD R7, R50, R7 ;  /* 0x0000000732077221 */ /* 0x002fe20000000000 */
[----:B--2---:R-:W-:Y:S01]  /*2950*/  FADD R9, R42, R9 ;  /* 0x000000092a097221 */ /* 0x004fe20000000000 */
[----:B---3--:R-:W-:Y:S02]  /*2960*/  FADD R41, R41, R8 ;  /* 0x0000000829297221 */ /* 0x008fe40000000000 */
[----:B------:R-:W0:Y:S04]  /*2970*/  SHFL.BFLY PT, R32, R11, 0x1, 0x1f ;  /* 0x0c201f000b207f89 */ /* 0x000e2800000e0000 */
[----:B------:R-:W1:Y:S04]  /*2980*/  SHFL.BFLY PT, R8, R7, 0x1, 0x1f ;  /* 0x0c201f0007087f89 */ /* 0x000e6800000e0000 */
[----:B------:R-:W2:Y:S04]  /*2990*/  SHFL.BFLY PT, R10, R9, 0x1, 0x1f ;  /* 0x0c201f00090a7f89 */ /* 0x000ea800000e0000 */
[----:B------:R-:W3:Y:S01]  /*29a0*/  SHFL.BFLY PT, R34, R41, 0x1, 0x1f ;  /* 0x0c201f0029227f89 */ /* 0x000ee200000e0000 */
[----:B------:R-:W-:-:S06]  /*29b0*/  UIADD3 UR5, UR5, 0x20, URZ ;  /* 0x0000002005057890 */ /* 0x000fcc000fffe03f */
[----:B------:R-:W-:Y:S01]  /*29c0*/  ISETP.LE.AND P1, PT, R14, UR5, PT ;  /* 0x000000050e007c0c */ /* 0x000fe2000bf23270 */
[----:B------:R-:W-:Y:S01]  /*29d0*/  ULEA UR4, UR19, UR4, 0x5 ;  /* 0x0000000413047291 */ /* 0x000fe2000f8e283f */
[----:B0-----:R-:W-:Y:S01]  /*29e0*/  FADD R43, R11, R32 ;  /* 0x000000200b2b7221 */ /* 0x001fe20000000000 */
[----:B-1----:R-:W-:-:S03]  /*29f0*/  FADD R8, R7, R8 ;  /* 0x0000000807087221 */ /* 0x002fc60000000000 */
[----:B------:R-:W-:Y:S01]  /*2a00*/  FFMA R19, R6, R19, R43 ;  /* 0x0000001306137223 */ /* 0x000fe2000000002b */
[----:B--2---:R-:W-:Y:S01]  /*2a10*/  FADD R10, R9, R10 ;  /* 0x0000000a090a7221 */ /* 0x004fe20000000000 */
[----:B---3--:R-:W-:Y:S01]  /*2a20*/  FADD R34, R41, R34 ;  /* 0x0000002229227221 */ /* 0x008fe20000000000 */
[----:B------:R-:W-:Y:S02]  /*2a30*/  WARPGROUP.DEPBAR.LE gsb0, 0x0 ;  /* 0x00008000000079c5 */ /* 0x000fe40000010000 */
[----:B------:R-:W-:Y:S01]  /*2a40*/  FFMA R2, R37, R2, R8 ;  /* 0x0000000225027223 */ /* 0x000fe20000000008 */
[----:B------:R-:W-:Y:S01]  /*2a50*/  FFMA R18, R33, R18, R10 ;  /* 0x0000001221127223 */ /* 0x000fe2000000000a */
[----:B------:R-:W-:Y:S01]  /*2a60*/  FFMA R20, R39, R20, R34 ;  /* 0x0000001427147223 */ /* 0x000fe20000000022 */
[----:B------:R-:W-:Y:S01]  /*2a70*/  IMAD R101, R3, 0x20, R101 ;  /* 0x0000002003657824 */ /* 0x000fe200078e0265 */
[----:B------:R-:W-:Y:S01]  /*2a80*/  MOV R102, R35 ;  /* 0x0000002300667202 */ /* 0x000fe20000000f00 */
[----:B------:R-:W-:-:S02]  /*2a90*/  IMAD.MOV.U32 R6, RZ, RZ, R40 ;  /* 0x000000ffff067224 */ /* 0x000fc400078e0028 */
[----:B------:R-:W-:Y:S02]  /*2aa0*/  IMAD.MOV.U32 R7, RZ, RZ, R35 ;  /* 0x000000ffff077224 */ /* 0x000fe400078e0023 */
[----:B------:R-:W-:Y:S02]  /*2ab0*/  IMAD.MOV.U32 R103, RZ, RZ, R40 ;  /* 0x000000ffff677224 */ /* 0x000fe400078e0028 */
[----:B------:R-:W-:Y:S02]  /*2ac0*/  IMAD.MOV.U32 R100, RZ, RZ, R5 ;  /* 0x000000ffff647224 */ /* 0x000fe400078e0005 */
[----:B------:R-:W-:Y:S01]  /*2ad0*/  IMAD.MOV.U32 R99, RZ, RZ, R4 ;  /* 0x000000ffff637224 */ /* 0x000fe200078e0004 */
[----:B------:R-:W-:Y:S06]  /*2ae0*/  @!P1 BRA `(.L_x_1) ;  /* 0xffffffe800089947 */ /* 0x000fec000383ffff */
.L_x_0:
[----:B------:R-:W-:Y:S01]  /*2af0*/  SHF.R.U32.HI R3, RZ, 0x1, R17 ;  /* 0x00000001ff037819 */ /* 0x000fe20000011611 */
[----:B------:R-:W-:Y:S01]  /*2b00*/  IMAD.MOV.U32 R30, RZ, RZ, R19 ;  /* 0x000000ffff1e7224 */ /* 0x000fe200078e0013 */
[----:B------:R-:W-:Y:S01]  /*2b10*/  IADD3 R13, R0, UR16, R13 ;  /* 0x00000010000d7c10 */ /* 0x000fe2000fffe00d */
[----:B------:R-:W-:Y:S01]  /*2b20*/  FMUL R8, R71, 0.25 ;  /* 0x3e80000047087820 */ /* 0x000fe20000400000 */
[----:B------:R-:W-:Y:S01]  /*2b30*/  LOP3.LUT R0, R3, 0x4, RZ, 0xc0, !PT ;  /* 0x0000000403007812 */ /* 0x000fe200078ec0ff */
[----:B------:R-:W-:Y:S01]  /*2b40*/  FMUL R3, R70, 0.25 ;  /* 0x3e80000046037820 */ /* 0x000fe20000400000 */
[----:B------:R-:W-:Y:S01]  /*2b50*/  FSETP.GT.AND P3, PT, |R20|, 8.50705917302346158658e+37, PT ;  /* 0x7e8000001400780b */ /* 0x000fe20003f64200 */
[----:B------:R-:W-:Y:S01]  /*2b60*/  FMUL R9, R62, 0.25 ;  /* 0x3e8000003e097820 */ /* 0x000fe20000400000 */
[----:B------:R-:W-:Y:S01]  /*2b70*/  FSETP.GT.AND P1, PT, |R30|, 8.50705917302346158658e+37, PT ;  /* 0x7e8000001e00780b */ /* 0x000fe20003f24200 */
[----:B------:R-:W-:Y:S01]  /*2b80*/  IMAD.MOV.U32 R44, RZ, RZ, R18 ;  /* 0x000000ffff2c7224 */ /* 0x000fe200078e0012 */
[----:B------:R-:W-:Y:S01]  /*2b90*/  FSEL R70, R3, R70, P3 ;  /* 0x0000004603467208 */ /* 0x000fe20001800000 */
[----:B------:R-:W-:Y:S01]  /*2ba0*/  FMUL R3, R66, 0.25 ;  /* 0x3e80000042037820 */ /* 0x000fe20000400000 */
        /* <DEDUP_REMOVED lines=12> */
[----:B------:R-:W-:Y:S01]  /*2c70*/  FSETP.GT.AND P0, PT, |R44|, 8.50705917302346158658e+37, PT ;  /* 0x7e8000002c00780b */ /* 0x000fe20003f04200 */
[----:B------:R-:W-:Y:S01]  /*2c80*/  IMAD.MOV.U32 R49, RZ, RZ, R2 ;  /* 0x000000ffff317224 */ /* 0x000fe200078e0002 */
[----:B------:R-:W-:Y:S01]  /*2c90*/  FSEL R69, R8, R69, P1 ;  /* 0x0000004508457208 */ /* 0x000fe20000800000 */
[----:B------:R-:W-:Y:S01]  /*2ca0*/  FMUL R8, R57, 0.25 ;  /* 0x3e80000039087820 */ /* 0x000fe20000400000 */
[----:B------:R-:W-:Y:S01]  /*2cb0*/  FSEL R68, R3, R68, P1 ;  /* 0x0000004403447208 */ /* 0x000fe20000800000 */
[----:B------:R-:W-:Y:S01]  /*2cc0*/  FMUL R3, R60, 0.25 ;  /* 0x3e8000003c037820 */ /* 0x000fe20000400000 */
[----:B------:R-:W-:Y:S01]  /*2cd0*/  FMUL R10, R67, 0.25 ;  /* 0x3e800000430a7820 */ /* 0x000fe20000400000 */
[----:B------:R-:W-:Y:S01]  /*2ce0*/  FSEL R31, R9, R56, P1 ;  /* 0x00000038091f7208 */ /* 0x000fe20000800000 */
[----:B------:R-:W-:Y:S01]  /*2cf0*/  FMUL R2, R85, 0.25 ;  /* 0x3e80000055027820 */ /* 0x000fe20000400000 */
[----:B------:R-:W-:Y:S01]  /*2d00*/  FSETP.GT.AND P2, PT, |R49|, 8.50705917302346158658e+37, PT ;  /* 0x7e8000003100780b */ /* 0x000fe20003f44200 */
        /* <DEDUP_REMOVED lines=17> */
[----:B------:R-:W-:Y:S01]  /*2e20*/  IADD3 R0, R0, R13, RZ ;  /* 0x0000000d00007210 */ /* 0x000fe20007ffe0ff */
[----:B------:R-:W-:Y:S01]  /*2e30*/  FMUL R13, R30, 8388608 ;  /* 0x4b0000001e0d7820 */ /* 0x000fe20000400000 */
[----:B------:R-:W-:Y:S01]  /*2e40*/  FSEL R39, R3, R80, P2 ;  /* 0x0000005003277208 */ /* 0x000fe20001000000 */
[----:B------:R-:W-:Y:S01]  /*2e50*/  FMUL R3, R44, 8388608 ;  /* 0x4b0000002c037820 */ /* 0x000fe20000400000 */
[----:B------:R-:W-:Y:S01]  /*2e60*/  FSEL R59, R10, R59, P3 ;  /* 0x0000003b0a3b7208 */ /* 0x000fe20001800000 */
[----:B------:R-:W-:Y:S01]  /*2e70*/  FMUL R10, R65, 0.25 ;  /* 0x3e800000410a7820 */ /* 0x000fe20000400000 */
[----:B------:R-:W-:Y:S01]  /*2e80*/  FSEL R77, R2, R77, P2 ;  /* 0x0000004d024d7208 */ /* 0x000fe20001000000 */
[----:B------:R-:W-:Y:S01]  /*2e90*/  FMUL R2, R49, 8388608 ;  /* 0x4b00000031027820 */ /* 0x000fe20000400000 */
[----:B------:R-:W-:Y:S01]  /*2ea0*/  IADD3 R15, R12, UR16, R15 ;  /* 0x000000100c0f7c10 */ /* 0x000fe2000fffe00f */
[----:B------:R-:W-:Y:S01]  /*2eb0*/  FMUL R14, R61, 0.25 ;  /* 0x3e8000003d0e7820 */ /* 0x000fe20000400000 */
[----:B------:R-:W-:Y:S01]  /*2ec0*/  FSEL R74, R9, R74, P0 ;  /* 0x0000004a094a7208 */ /* 0x000fe20000000000 */
[----:B------:R-:W-:Y:S01]  /*2ed0*/  FMUL R9, R76, 0.25 ;  /* 0x3e8000004c097820 */ /* 0x000fe20000400000 */
[----:B------:R-:W-:Y:S01]  /*2ee0*/  FSETP.GEU.AND P6, PT, R44, 1.175494350822287508e-38, PT ;  /* 0x008000002c00780b */ /* 0x000fe20003fce000 */
[----:B------:R-:W-:Y:S01]  /*2ef0*/  FMUL R11, R78, 0.25 ;  /* 0x3e8000004e0b7820 */ /* 0x000fe20000400000 */
[----:B------:R-:W-:Y:S01]  /*2f00*/  LOP3.LUT R12, R17, 0xe0, RZ, 0xc0, !PT ;  /* 0x000000e0110c7812 */ /* 0x000fe200078ec0ff */
[----:B------:R-:W-:Y:S01]  /*2f10*/  BAR.SYNC.DEFER_BLOCKING 0x0 ;  /* 0x0000000000007b1d */ /* 0x000fe20000010000 */
[----:B------:R-:W-:-:S02]  /*2f20*/  FSETP.GEU.AND P5, PT, R49, 1.175494350822287508e-38, PT ;  /* 0x008000003100780b */ /* 0x000fc40003fae000 */
[----:B------:R-:W-:Y:S01]  /*2f30*/  FSETP.GEU.AND P4, PT, R30, 1.175494350822287508e-38, PT ;  /* 0x008000001e00780b */ /* 0x000fe20003f8e000 */
[----:B------:R-:W-:Y:S01]  /*2f40*/  IMAD R12, R12, 0x8, R15 ;  /* 0x000000080c0c7824 */ /* 0x000fe200078e020f */
[----:B------:R-:W-:Y:S01]  /*2f50*/  FSEL R81, R8, R81, P2 ;  /* 0x0000005108517208 */ /* 0x000fe20001000000 */
[----:B------:R-:W-:Y:S01]  /*2f60*/  FMUL R8, R73, 0.25 ;  /* 0x3e80000049087820 */ /* 0x000fe20000400000 */
[----:B------:R-:W-:Y:S01]  /*2f70*/  FSEL R3, R3, R44, !P6 ;  /* 0x0000002c03037208 */ /* 0x000fe20007000000 */
[----:B------:R-:W-:Y:S01]  /*2f80*/  ULDC.64 UR4, c[0x0][0x270] ;  /* 0x00009c0000047ab9 */ /* 0x000fe20000000a00 */
[----:B------:R-:W-:Y:S01]  /*2f90*/  FSEL R18, RZ, -23, P6 ;  /* 0xc1b80000ff127808 */ /* 0x000fe20003000000 */
[----:B------:R-:W-:Y:S01]  /*2fa0*/  UIMAD UR4, UR17, UR4, URZ ;  /* 0x00000004110472a4 */ /* 0x000fe2000f8e023f */
[----:B------:R-:W-:Y:S01]  /*2fb0*/  FSEL R23, R10, R65, P1 ;  /* 0x000000410a177208 */ /* 0x000fe20000800000 */
[----:B------:R-:W-:Y:S01]  /*2fc0*/  FMUL R10, R87, 0.25 ;  /* 0x3e800000570a7820 */ /* 0x000fe20000400000 */
[----:B------:R-:W-:-:S02]  /*2fd0*/  FSEL R2, R2, R49, !P5 ;  /* 0x0000003102027208 */ /* 0x000fc40006800000 */
[C---:B------:R-:W-:Y:S02]  /*2fe0*/  FSETP.GEU.AND P6, PT, |R20|.reuse, 1.175494350822287508e-38, PT ;  /* 0x008000001400780b */ /* 0x040fe40003fce200 */
[----:B------:R-:W-:Y:S02]  /*2ff0*/  FSEL R13, R13, R30, !P4 ;  /* 0x0000001e0d0d7208 */ /* 0x000fe40006000000 */
[----:B------:R-:W-:Y:S02]  /*3000*/  FSEL R19, RZ, -23, P4 ;  /* 0xc1b80000ff137808 */ /* 0x000fe40002000000 */
[----:B------:R-:W-:Y:S01]  /*3010*/  FSEL R43, R9, R76, P2 ;  /* 0x0000004c092b7208 */ /* 0x000fe20001000000 */
[----:B------:R-:W-:Y:S01]  /*3020*/  FMUL R9, R20, 8388608 ;  /* 0x4b00000014097820 */ /* 0x000fe20000400000 */
[C---:B------:R-:W-:Y:S01]  /*3030*/  FSETP.GEU.AND P4, PT, |R30|.reuse, 1.175494350822287508e-38, PT ;  /* 0x008000001e00780b */ /* 0x040fe20003f8e200 */
[----:B------:R-:W-:Y:S01]  /*3040*/  @P1 FMUL R30, R30, 0.25 ;  /* 0x3e8000001e1e1820 */ /* 0x000fe20000400000 */
[----:B------:R-:W-:-:S02]  /*3050*/  FSEL R15, RZ, -23, P5 ;  /* 0xc1b80000ff0f7808 */ /* 0x000fc40002800000 */
[----:B------:R-:W-:Y:S01]  /*3060*/  FSEL R73, R8, R73, P2 ;  /* 0x0000004908497208 */ /* 0x000fe20001000000 */
[----:B------:R-:W-:Y:S01]  /*3070*/  @!P6 FMUL R71, R71, 16777216 ;  /* 0x4b8000004747e820 */ /* 0x000fe20000400000 */
[----:B------:R-:W-:Y:S01]  /*3080*/  FSETP.GEU.AND P5, PT, R20, 1.175494350822287508e-38, PT ;  /* 0x008000001400780b */ /* 0x000fe20003fae000 */
[----:B------:R-:W-:Y:S01]  /*3090*/  @!P6 FMUL R70, R70, 16777216 ;  /* 0x4b8000004646e820 */ /* 0x000fe20000400000 */
[----:B------:R-:W-:Y:S01]  /*30a0*/  IADD3 R8, R2, -0x3f3504f3, RZ ;  /* 0xc0cafb0d02087810 */ /* 0x000fe20007ffe0ff */
[----:B------:R-:W-:Y:S01]  /*30b0*/  @!P6 FMUL R21, R21, 16777216 ;  /* 0x4b8000001515e820 */ /* 0x000fe20000400000 */
[----:B------:R-:W-:Y:S01]  /*30c0*/  FSEL R61, R14, R61, P1 ;  /* 0x0000003d0e3d7208 */ /* 0x000fe20000800000 */
[----:B------:R-:W-:Y:S01]  /*30d0*/  @!P6 FMUL R22, R22, 16777216 ;  /* 0x4b8000001616e820 */ /* 0x000fe20000400000 */
[----:B------:R-:W-:Y:S01]  /*30e0*/  FSEL R28, R10, R87, P0 ;  /* 0x000000570a1c7208 */ /* 0x000fe20000000000 */
[----:B------:R-:W-:Y:S01]  /*30f0*/  FMUL R10, R79, 0.25 ;  /* 0x3e8000004f0a7820 */ /* 0x000fe20000400000 */
[----:B------:R-:W-:Y:S01]  /*3100*/  FSEL R14, R9, R20, !P5 ;  /* 0x00000014090e7208 */ /* 0x000fe20006800000 */
[----:B------:R-:W-:Y:S01]  /*3110*/  @P3 FMUL R20, R20, 0.25 ;  /* 0x3e80000014143820 */ /* 0x000fe20000400000 */
[----:B------:R-:W-:Y:S01]  /*3120*/  LOP3.LUT R9, R8, 0xff800000, RZ, 0xc0, !PT ;  /* 0xff80000008097812 */ /* 0x000fe200078ec0ff */
[----:B------:R-:W-:Y:S01]  /*3130*/  @!P4 FMUL R30, R30, 16777216 ;  /* 0x4b8000001e1ec820 */ /* 0x000fe20000400000 */
[----:B------:R-:W-:Y:S01]  /*3140*/  FSEL R40, R10, R79, P0 ;  /* 0x0000004f0a287208 */ /* 0x000fe20000000000 */
[----:B------:R-:W-:Y:S01]  /*3150*/  FMUL R10, R75, 0.25 ;  /* 0x3e8000004b0a7820 */ /* 0x000fe20000400000 */
[----:B------:R-:W-:Y:S01]  /*3160*/  I2FP.F32.S32 R8, R9 ;  /* 0x0000000900087245 */ /* 0x000fe20000201400 */
[----:B------:R-:W-:Y:S01]  /*3170*/  @!P6 FMUL R20, R20, 16777216 ;  /* 0x4b8000001414e820 */ /* 0x000fe20000400000 */
[----:B------:R-:W-:Y:S01]  /*3180*/  FSEL R78, R11, R78, P0 ;  /* 0x0000004e0b4e7208 */ /* 0x000fe20000000000 */
[----:B------:R-:W-:Y:S01]  /*3190*/  FMUL R11, R72, 0.25 ;  /* 0x3e800000480b7820 */ /* 0x000fe20000400000 */
[----:B------:R-:W-:Y:S01]  /*31a0*/  FSEL R42, R10, R75, P0 ;  /* 0x0000004b0a2a7208 */ /* 0x000fe20000000000 */
[----:B------:R-:W0:Y:S01]  /*31b0*/  MUFU.RCP R27, R20 ;  /* 0x00000014001b7308 */ /* 0x000e220000001000 */
[----:B------:R-:W-:Y:S01]  /*31c0*/  FFMA.FTZ R15, R8, 1.1920928955078125e-07, R15 ;  /* 0x34000000080f7823 */ /* 0x000fe2000001000f */
[C---:B------:R-:W-:Y:S01]  /*31d0*/  FSETP.GEU.AND P3, PT, |R44|.reuse, 1.175494350822287508e-38, PT ;  /* 0x008000002c00780b */ /* 0x040fe20003f6e200 */
[----:B------:R-:W-:Y:S01]  /*31e0*/  VIADD R10, R3, 0xc0cafb0d ;  /* 0xc0cafb0d030a7836 */ /* 0x000fe20000000000 */
[----:B------:R-:W-:Y:S01]  /*31f0*/  FSEL R47, R11, R72, P2 ;  /* 0x000000480b2f7208 */ /* 0x000fe20001000000 */
[----:B------:R-:W-:Y:S01]  /*3200*/  VIADD R11, R13, 0xc0cafb0d ;  /* 0xc0cafb0d0d0b7836 */ /* 0x000fe20000000000 */
[C---:B------:R-:W-:Y:S01]  /*3210*/  FSETP.GEU.AND P1, PT, |R49|.reuse, 1.175494350822287508e-38, PT ;  /* 0x008000003100780b */ /* 0x040fe20003f2e200 */
[----:B------:R-:W-:Y:S01]  /*3220*/  @P0 FMUL R44, R44, 0.25 ;  /* 0x3e8000002c2c0820 */ /* 0x000fe20000400000 */
[----:B------:R-:W1:Y:S01]  /*3230*/  MUFU.RCP R8, R30 ;  /* 0x0000001e00087308 */ /* 0x000e620000001000 */
[----:B------:R-:W-:Y:S01]  /*3240*/  LOP3.LUT R34, R10, 0xff800000, RZ, 0xc0, !PT ;  /* 0xff8000000a227812 */ /* 0x000fe200078ec0ff */
[----:B------:R-:W-:Y:S01]  /*3250*/  @P2 FMUL R49, R49, 0.25 ;  /* 0x3e80000031312820 */ /* 0x000fe20000400000 */
[----:B------:R-:W-:Y:S01]  /*3260*/  LOP3.LUT R36, R11, 0xff800000, RZ, 0xc0, !PT ;  /* 0xff8000000b247812 */ /* 0x000fe200078ec0ff */
[----:B------:R-:W-:Y:S01]  /*3270*/  @!P6 FMUL R63, R63, 16777216 ;  /* 0x4b8000003f3fe820 */ /* 0x000fe20000400000 */
[----:B------:R-:W-:Y:S01]  /*3280*/  I2FP.F32.S32 R11, R34 ;  /* 0x00000022000b7245 */ /* 0x000fe20000201400 */
[----:B------:R-:W-:Y:S01]  /*3290*/  @!P6 FMUL R62, R62, 16777216 ;  /* 0x4b8000003e3ee820 */ /* 0x000fe20000400000 */
[----:B------:R-:W-:Y:S01]  /*32a0*/  I2FP.F32.S32 R10, R36 ;  /* 0x00000024000a7245 */ /* 0x000fe20000201400 */
[----:B------:R-:W-:Y:S01]  /*32b0*/  @!P6 FMUL R59, R59, 16777216 ;  /* 0x4b8000003b3be820 */ /* 0x000fe20000400000 */
        /* <DEDUP_REMOVED lines=11> */
[----:B------:R-:W-:Y:S01]  /*3370*/  FFMA.FTZ R18, R11, 1.1920928955078125e-07, R18 ;  /* 0x340000000b127823 */ /* 0x000fe20000010012 */
[----:B------:R-:W-:Y:S01]  /*3380*/  FFMA.FTZ R19, R10, 1.1920928955078125e-07, R19 ;  /* 0x340000000a137823 */ /* 0x000fe20000010013 */
[C---:B0-----:R-:W-:Y:S01]  /*3390*/  FMUL R71, R27.reuse, R71 ;  /* 0x000000471b477220 */ /* 0x041fe20000400000 */
[C---:B------:R-:W-:Y:S01]  /*33a0*/  FMUL R70, R27.reuse, R70 ;  /* 0x000000461b467220 */ /* 0x040fe20000400000 */
[C---:B------:R-:W-:Y:S01]  /*33b0*/  FMUL R21, R27.reuse, R21 ;  /* 0x000000151b157220 */ /* 0x040fe20000400000 */
[C---:B------:R-:W-:Y:S01]  /*33c0*/  FMUL R22, R27.reuse, R22 ;  /* 0x000000161b167220 */ /* 0x040fe20000400000 */
[C---:B------:R-:W-:Y:S01]  /*33d0*/  FMUL R63, R27.reuse, R63 ;  /* 0x0000003f1b3f7220 */ /* 0x040fe20000400000 */
[C---:B------:R-:W-:Y:S01]  /*33e0*/  FMUL R62, R27.reuse, R62 ;  /* 0x0000003e1b3e7220 */ /* 0x040fe20000400000 */
[C---:B------:R-:W-:Y:S01]  /*33f0*/  FMUL R11, R27.reuse, R59 ;  /* 0x0000003b1b0b7220 */ /* 0x040fe20000400000 */
[----:B------:R-:W-:Y:S01]  /*3400*/  FMUL R58, R27, R58 ;  /* 0x0000003a1b3a7220 */ /* 0x000fe20000400000 */
[C---:B-1----:R-:W-:Y:S01]  /*3410*/  FMUL R69, R8.reuse, R69 ;  /* 0x0000004508457220 */ /* 0x042fe20000400000 */
[----:B------:R-:W0:Y:S01]  /*3420*/  MUFU.RCP R27, R44 ;  /* 0x0000002c001b7308 */ /* 0x000e220000001000 */
[C---:B------:R-:W-:Y:S01]  /*3430*/  FMUL R68, R8.reuse, R68 ;  /* 0x0000004408447220 */ /* 0x040fe20000400000 */
[C---:B------:R-:W-:Y:S01]  /*3440*/  FMUL R23, R8.reuse, R23 ;  /* 0x0000001708177220 */ /* 0x040fe20000400000 */
[C---:B------:R-:W-:Y:S01]  /*3450*/  FMUL R24, R8.reuse, R24 ;  /* 0x0000001808187220 */ /* 0x040fe20000400000 */
[C---:B------:R-:W-:Y:S01]  /*3460*/  FMUL R61, R8.reuse, R61 ;  /* 0x0000003d083d7220 */ /* 0x040fe20000400000 */
[C---:B------:R-:W-:Y:S01]  /*3470*/  FMUL R10, R8.reuse, R29 ;  /* 0x0000001d080a7220 */ /* 0x040fe20000400000 */
[C---:B------:R-:W-:Y:S01]  /*3480*/  FMUL R57, R8.reuse, R57 ;  /* 0x0000003908397220 */ /* 0x040fe20000400000 */
[----:B------:R-:W-:Y:S01]  /*3490*/  FMUL R38, R8, R31 ;  /* 0x0000001f08267220 */ /* 0x000fe20000400000 */
[----:B------:R-:W-:Y:S01]  /*34a0*/  VIADD R26, R14, 0xc0cafb0d ;  /* 0xc0cafb0d0e1a7836 */ /* 0x000fe20000000000 */
[----:B------:R-:W1:Y:S01]  /*34b0*/  MUFU.RCP R8, R49 ;  /* 0x0000003100087308 */ /* 0x000e620000001000 */
[----:B------:R-:W-:Y:S01]  /*34c0*/  FSEL R25, RZ, -23, P5 ;  /* 0xc1b80000ff197808 */ /* 0x000fe20002800000 */
[----:B------:R-:W-:-:S02]  /*34d0*/  IMAD.IADD R9, R2, 0x1, -R9 ;  /* 0x0000000102097824 */ /* 0x000fc400078e0a09 */
[----:B------:R-:W-:Y:S01]  /*34e0*/  @!P3 FMUL R28, R28, 16777216 ;  /* 0x4b8000001c1cb820 */ /* 0x000fe20000400000 */
[----:B------:R-:W-:Y:S01]  /*34f0*/  LOP3.LUT R33, R26, 0xff800000, RZ, 0xc0, !PT ;  /* 0xff8000001a217812 */ /* 0x000fe200078ec0ff */
[----:B------:R-:W-:Y:S01]  /*3500*/  @!P3 FMUL R86, R86, 16777216 ;  /* 0x4b8000005656b820 */ /* 0x000fe20000400000 */
[----:B------:R-:W-:Y:S01]  /*3510*/  @!P3 FMUL R32, R32, 16777216 ;  /* 0x4b8000002020b820 */ /* 0x000fe20000400000 */
[----:B------:R-:W-:Y:S01]  /*3520*/  @!P3 FMUL R82, R82, 16777216 ;  /* 0x4b8000005252b820 */ /* 0x000fe20000400000 */
[----:B------:R-:W-:Y:S01]  /*3530*/  I2FP.F32.S32 R26, R33 ;  /* 0x00000021001a7245 */ /* 0x000fe20000201400 */
[----:B------:R-:W-:Y:S01]  /*3540*/  @!P3 FMUL R40, R40, 16777216 ;  /* 0x4b8000002828b820 */ /* 0x000fe20000400000 */
[----:B------:R-:W-:Y:S01]  /*3550*/  @!P3 FMUL R78, R78, 16777216 ;  /* 0x4b8000004e4eb820 */ /* 0x000fe20000400000 */
[----:B------:R-:W-:Y:S01]  /*3560*/  @!P3 FMUL R42, R42, 16777216 ;  /* 0x4b8000002a2ab820 */ /* 0x000fe20000400000 */
[----:B------:R-:W-:Y:S01]  /*3570*/  @!P3 FMUL R74, R74, 16777216 ;  /* 0x4b8000004a4ab820 */ /* 0x000fe20000400000 */
[----:B------:R-:W-:Y:S01]  /*3580*/  MOV R48, 0x3dc6b27f ;  /* 0x3dc6b27f00307802 */ /* 0x000fe20000000f00 */
        /* <DEDUP_REMOVED lines=8> */
[----:B------:R-:W-:Y:S01]  /*3610*/  FADD R31, R9, -1 ;  /* 0xbf800000091f7421 */ /* 0x000fe20000000000 */
        /* <DEDUP_REMOVED lines=10> */
[C---:B------:R-:W-:Y:S01]  /*36c0*/  FMUL R32, R8.reuse, R37 ;  /* 0x0000002508207220 */ /* 0x040fe20000400000 */
[C---:B------:R-:W-:Y:S01]  /*36d0*/  FMUL R27, R8.reuse, R81 ;  /* 0x00000051081b7220 */ /* 0x040fe20000400000 */
[C---:B------:R-:W-:Y:S01]  /*36e0*/  FMUL R77, R8.reuse, R77 ;  /* 0x0000004d084d7220 */ /* 0x040fe20000400000 */
[C---:B------:R-:W-:Y:S01]  /*36f0*/  FMUL R42, R8.reuse, R43 ;  /* 0x0000002b082a7220 */ /* 0x040fe20000400000 */
[C---:B------:R-:W-:Y:S01]  /*3700*/  FMUL R28, R8.reuse, R39 ;  /* 0x00000027081c7220 */ /* 0x040fe20000400000 */
[C---:B------:R-:W-:Y:S01]  /*3710*/  FMUL R73, R8.reuse, R73 ;  /* 0x0000004908497220 */ /* 0x040fe20000400000 */
[----:B------:R-:W-:Y:S01]  /*3720*/  FMUL R46, R8, R47 ;  /* 0x0000002f082e7220 */ /* 0x000fe20000400000 */
[----:B------:R-:W-:Y:S01]  /*3730*/  FFMA.FTZ R8, R31, R48, -0.16845393180847167969 ;  /* 0xbe2c7f301f087423 */ /* 0x000fe20000010030 */
[----:B------:R-:W-:Y:S01]  /*3740*/  IADD3 R33, R14, -R33, RZ ;  /* 0x800000210e217210 */ /* 0x000fe20007ffe0ff */
[----:B------:R-:W-:Y:S01]  /*3750*/  IMAD.IADD R34, R3, 0x1, -R34 ;  /* 0x0000000103227824 */ /* 0x000fe200078e0a22 */
[----:B------:R-:W-:Y:S01]  /*3760*/  F2FP.SATFINITE.E4M3.F32.PACK_AB_MERGE_C R61, R61, R10, RZ ;  /* 0x0000000a3d3d723e */ /* 0x000fe200048070ff */
[----:B------:R-:W-:Y:S01]  /*3770*/  FFMA.FTZ R8, R31, R8, 0.1716887056827545166 ;  /* 0x3e2fcf2a1f087423 */ /* 0x000fe20000010008 */
[----:B------:R-:W-:-:S02]  /*3780*/  IMAD.IADD R36, R13, 0x1, -R36 ;  /* 0x000000010d247824 */ /* 0x000fc400078e0a24 */
[----:B------:R-:W-:Y:S01]  /*3790*/  FADD R37, R33, -1 ;  /* 0xbf80000021257421 */ /* 0x000fe20000000000 */
[----:B------:R-:W-:Y:S01]  /*37a0*/  F2FP.SATFINITE.E4M3.F32.PACK_AB_MERGE_C R29, R29, R32, RZ ;  /* 0x000000201d1d723e */ /* 0x000fe200048070ff */
[C---:B------:R-:W-:Y:S01]  /*37b0*/  FFMA.FTZ R10, R31.reuse, R8, -0.17900948226451873779 ;  /* 0xbe374e431f0a7423 */ /* 0x040fe20000010008 */
[----:B------:R-:W-:Y:S01]  /*37c0*/  FADD R34, R34, -1 ;  /* 0xbf80000022227421 */ /* 0x000fe20000000000 */
[----:B------:R-:W-:Y:S01]  /*37d0*/  FADD R36, R36, -1 ;  /* 0xbf80000024247421 */ /* 0x000fe20000000000 */
[----:B------:R-:W-:Y:S01]  /*37e0*/  F2FP.SATFINITE.E4M3.F32.PACK_AB_MERGE_C R30, R30, R35, RZ ;  /* 0x000000231e1e723e */ /* 0x000fe200048070ff */
[----:B------:R-:W-:Y:S01]  /*37f0*/  FFMA.FTZ R32, R31, R10, 0.20512372255325317383 ;  /* 0x3e520bf41f207423 */ /* 0x000fe2000001000a */
[----:B------:R-:W-:Y:S01]  /*3800*/  F2FP.SATFINITE.E4M3.F32.PACK_AB_MERGE_C R10, R57, R38, R61 ;  /* 0x00000026390a723e */ /* 0x000fe2000480703d */
[----:B------:R-:W-:Y:S01]  /*3810*/  FFMA.FTZ R38, R37, R48, -0.16845393180847167969 ;  /* 0xbe2c7f3025267423 */ /* 0x000fe20000010030 */
[----:B------:R-:W-:Y:S01]  /*3820*/  F2FP.SATFINITE.E4M3.F32.PACK_AB_MERGE_C R42, R77, R42, RZ ;  /* 0x0000002a4d2a723e */ /* 0x000fe200048070ff */
[-C--:B------:R-:W-:Y:S01]  /*3830*/  FFMA.FTZ R33, R34, R48.reuse, -0.16845393180847167969 ;  /* 0xbe2c7f3022217423 */ /* 0x080fe20000010030 */
[----:B------:R-:W-:Y:S01]  /*3840*/  F2FP.SATFINITE.E4M3.F32.PACK_AB_MERGE_C R9, R40, R41, RZ ;  /* 0x000000292809723e */ /* 0x000fe200048070ff */
[----:B------:R-:W-:Y:S01]  /*3850*/  FFMA.FTZ R35, R36, R48, -0.16845393180847167969 ;  /* 0xbe2c7f3024237423 */ /* 0x000fe20000010030 */
[----:B------:R-:W-:Y:S01]  /*3860*/  F2FP.SATFINITE.E4M3.F32.PACK_AB_MERGE_C R62, R63, R62, RZ ;  /* 0x0000003e3f3e723e */ /* 0x000fe200048070ff */
[----:B------:R-:W-:Y:S01]  /*3870*/  FFMA.FTZ R38, R37, R38, 0.1716887056827545166 ;  /* 0x3e2fcf2a25267423 */ /* 0x000fe20000010026 */
[----:B------:R-:W-:Y:S01]  /*3880*/  F2FP.SATFINITE.E4M3.F32.PACK_AB_MERGE_C R8, R73, R46, R42 ;  /* 0x0000002e4908723e */ /* 0x000fe2000480702a */
[----:B------:R-:W-:Y:S01]  /*3890*/  FFMA.FTZ R33, R34, R33, 0.1716887056827545166 ;  /* 0x3e2fcf2a22217423 */ /* 0x000fe20000010021 */
[----:B------:R-:W-:Y:S01]  /*38a0*/  F2FP.SATFINITE.E4M3.F32.PACK_AB_MERGE_C R9, R44, R45, R9 ;  /* 0x0000002d2c09723e */ /* 0x000fe20004807009 */
[----:B------:R-:W-:Y:S01]  /*38b0*/  FFMA.FTZ R35, R36, R35, 0.1716887056827545166 ;  /* 0x3e2fcf2a24237423 */ /* 0x000fe20000010023 */
[----:B------:R-:W-:Y:S01]  /*38c0*/  F2FP.SATFINITE.E4M3.F32.PACK_AB_MERGE_C R11, R11, R58, R62 ;  /* 0x0000003a0b0b723e */ /* 0x000fe2000480703e */
[----:B------:R-:W-:Y:S01]  /*38d0*/  FFMA.FTZ R38, R37, R38, -0.17900948226451873779 ;  /* 0xbe374e4325267423 */ /* 0x000fe20000010026 */
[----:B------:R-:W-:Y:S01]  /*38e0*/  FFMA.FTZ R32, R31, R32, -0.24046532809734344482 ;  /* 0xbe763c8b1f207423 */ /* 0x000fe20000010020 */
[----:B------:R-:W-:Y:S01]  /*38f0*/  FFMA.FTZ R33, R34, R33, -0.17900948226451873779 ;  /* 0xbe374e4322217423 */ /* 0x000fe20000010021 */
[----:B------:R-:W-:Y:S01]  /*3900*/  FFMA.FTZ R35, R36, R35, -0.17900948226451873779 ;  /* 0xbe374e4324237423 */ /* 0x000fe20000010023 */
[----:B------:R-:W-:Y:S01]  /*3910*/  FFMA.FTZ R38, R37, R38, 0.20512372255325317383 ;  /* 0x3e520bf425267423 */ /* 0x000fe20000010026 */
[----:B------:R-:W-:Y:S01]  /*3920*/  STSM.16.M88.4 [R12], R8 ;  /* 0x000000080c007844 */ /* 0x000fe20000000200 */
[----:B------:R-:W-:Y:S01]  /*3930*/  FFMA.FTZ R32, R31, R32, 0.28857114911079406738 ;  /* 0x3e93bf991f207423 */ /* 0x000fe20000010020 */
[----:B------:R-:W-:Y:S01]  /*3940*/  FFMA.FTZ R33, R34, R33, 0.20512372255325317383 ;  /* 0x3e520bf422217423 */ /* 0x000fe20000010021 */
[----:B------:R-:W-:Y:S01]  /*3950*/  FFMA.FTZ R35, R36, R35, 0.20512372255325317383 ;  /* 0x3e520bf424237423 */ /* 0x000fe20000010023 */
[----:B------:R-:W-:Y:S01]  /*3960*/  FFMA.FTZ R38, R37, R38, -0.24046532809734344482 ;  /* 0xbe763c8b25267423 */ /* 0x000fe20000010026 */
[----:B------:R-:W-:Y:S01]  /*3970*/  FFMA.FTZ R32, R31, R32, -0.36067417263984680176 ;  /* 0xbeb8aa491f207423 */ /* 0x000fe20000010020 */
[----:B------:R-:W-:Y:S01]  /*3980*/  FFMA.FTZ R33, R34, R33, -0.24046532809734344482 ;  /* 0xbe763c8b22217423 */ /* 0x000fe20000010021 */
[----:B------:R-:W-:Y:S01]  /*3990*/  FFMA.FTZ R35, R36, R35, -0.24046532809734344482 ;  /* 0xbe763c8b24237423 */ /* 0x000fe20000010023 */
[----:B------:R-:W-:Y:S01]  /*39a0*/  FFMA.FTZ R38, R37, R38, 0.28857114911079406738 ;  /* 0x3e93bf9925267423 */ /* 0x000fe20000010026 */
[----:B------:R-:W-:Y:S01]  /*39b0*/  FFMA.FTZ R32, R31, R32, 0.48089820146560668945 ;  /* 0x3ef6384a1f207423 */ /* 0x000fe20000010020 */
[----:B------:R-:W-:Y:S01]  /*39c0*/  FFMA.FTZ R33, R34, R33, 0.28857114911079406738 ;  /* 0x3e93bf9922217423 */ /* 0x000fe20000010021 */
[----:B------:R-:W-:Y:S01]  /*39d0*/  FFMA.FTZ R35, R36, R35, 0.28857114911079406738 ;  /* 0x3e93bf9924237423 */ /* 0x000fe20000010023 */
[----:B------:R-:W-:Y:S01]  /*39e0*/  FFMA.FTZ R38, R37, R38, -0.36067417263984680176 ;  /* 0xbeb8aa4925267423 */ /* 0x000fe20000010026 */
[----:B------:R-:W-:Y:S01]  /*39f0*/  FFMA.FTZ R32, R31, R32, -0.72134751081466674805 ;  /* 0xbf38aa3b1f207423 */ /* 0x000fe20000010020 */
[----:B------:R-:W-:Y:S01]  /*3a00*/  FFMA.FTZ R33, R34, R33, -0.36067417263984680176 ;  /* 0xbeb8aa4922217423 */ /* 0x000fe20000010021 */
[----:B------:R-:W-:Y:S01]  /*3a10*/  FFMA.FTZ R35, R36, R35, -0.36067417263984680176 ;  /* 0xbeb8aa4924237423 */ /* 0x000fe20000010023 */
[----:B------:R-:W-:Y:S01]  /*3a20*/  FFMA.FTZ R38, R37, R38, 0.48089820146560668945 ;  /* 0x3ef6384a25267423 */ /* 0x000fe20000010026 */
[----:B------:R-:W-:Y:S01]  /*3a30*/  LOP3.LUT R76, R17, 0xff, RZ, 0xc0, !PT ;  /* 0x000000ff114c7812 */ /* 0x000fe200078ec0ff */
[----:B------:R-:W-:Y:S01]  /*3a40*/  FMUL R32, R31, R32 ;  /* 0x000000201f207220 */ /* 0x000fe20000400000 */
[----:B------:R-:W-:Y:S01]  /*3a50*/  FFMA.FTZ R33, R34, R33, 0.48089820146560668945 ;  /* 0x3ef6384a22217423 */ /* 0x000fe20000010021 */
[----:B------:R-:W-:Y:S01]  /*3a60*/  ISETP.GE.U32.AND P0, PT, R2, 0x7f800000, PT ;  /* 0x7f8000000200780c */ /* 0x000fe20003f06070 */
[----:B------:R-:W-:Y:S01]  /*3a70*/  FFMA.FTZ R35, R36, R35, 0.48089820146560668945 ;  /* 0x3ef6384a24237423 */ /* 0x000fe20000010023 */
[----:B------:R-:W-:Y:S01]  /*3a80*/  FFMA.FTZ R38, R37, R38, -0.72134751081466674805 ;  /* 0xbf38aa3b25267423 */ /* 0x000fe20000010026 */
[----:B------:R-:W-:Y:S01]  /*3a90*/  LEA R76, R76, UR16, 0x4 ;  /* 0x000000104c4c7c11 */ /* 0x000fe2000f8e20ff */
[----:B------:R-:W-:Y:S01]  /*3aa0*/  BAR.SYNC.DEFER_BLOCKING 0x0 ;  /* 0x0000000000007b1d */ /* 0x000fe20000010000 */
[----:B------:R-:W-:Y:S01]  /*3ab0*/  FMUL R32, R31, R32 ;  /* 0x000000201f207220 */ /* 0x000fe20000400000 */
[----:B------:R-:W-:Y:S01]  /*3ac0*/  FFMA.FTZ R33, R34, R33, -0.72134751081466674805 ;  /* 0xbf38aa3b22217423 */ /* 0x000fe20000010021 */
[----:B------:R-:W-:Y:S01]  /*3ad0*/  FFMA.FTZ R35, R36, R35, -0.72134751081466674805 ;  /* 0xbf38aa3b24237423 */ /* 0x000fe20000010023 */
[----:B------:R-:W-:Y:S01]  /*3ae0*/  FMUL R38, R37, R38 ;  /* 0x0000002625267220 */ /* 0x000fe20000400000 */
[----:B------:R-:W-:Y:S01]  /*3af0*/  ISETP.GE.U32.AND P1, PT, R3, 0x7f800000, PT ;  /* 0x7f8000000300780c */ /* 0x000fe20003f26070 */
[----:B------:R-:W-:Y:S01]  /*3b00*/  FFMA.FTZ R32, R31, 1.4426950216293334961, R32 ;  /* 0x3fb8aa3b1f207823 */ /* 0x000fe20000010020 */
[----:B------:R-:W-:Y:S01]  /*3b10*/  ISETP.GE.U32.AND P5, PT, R13, 0x7f800000, PT ;  /* 0x7f8000000d00780c */ /* 0x000fe20003fa6070 */
[----:B------:R-:W-:Y:S01]  /*3b20*/  FMUL R33, R34, R33 ;  /* 0x0000002122217220 */ /* 0x000fe20000400000 */
[----:B------:R-:W-:Y:S01]  /*3b30*/  FMUL R35, R36, R35 ;  /* 0x0000002324237220 */ /* 0x000fe20000400000 */
[----:B------:R-:W-:Y:S01]  /*3b40*/  FMUL R38, R37, R38 ;  /* 0x0000002625267220 */ /* 0x000fe20000400000 */
[----:B------:R-:W-:Y:S01]  /*3b50*/  FADD R77, R15, R32 ;  /* 0x000000200f4d7221 */ /* 0x000fe20000000000 */
[----:B------:R-:W-:Y:S01]  /*3b60*/  FMUL R33, R34, R33 ;  /* 0x0000002122217220 */ /* 0x000fe20000400000 */
[----:B------:R-:W-:Y:S01]  /*3b70*/  FMUL R35, R36, R35 ;  /* 0x0000002324237220 */ /* 0x000fe20000400000 */
[----:B------:R-:W-:Y:S01]  /*3b80*/  FFMA.FTZ R37, R37, 1.4426950216293334961, R38 ;  /* 0x3fb8aa3b25257823 */ /* 0x000fe20000010026 */
[----:B------:R-:W-:-:S02]  /*3b90*/  @P0 IMAD.MOV.U32 R15, RZ, RZ, 0x7f800000 ;  /* 0x7f800000ff0f0424 */ /* 0x000fc400078e00ff */
[----:B------:R-:W-:Y:S01]  /*3ba0*/  FFMA.FTZ R33, R34, 1.4426950216293334961, R33 ;  /* 0x3fb8aa3b22217823 */ /* 0x000fe20000010021 */
[----:B------:R-:W-:Y:S01]  /*3bb0*/  FFMA.FTZ R36, R36, 1.4426950216293334961, R35 ;  /* 0x3fb8aa3b24247823 */ /* 0x000fe20000010023 */
[----:B------:R-:W-:Y:S01]  /*3bc0*/  FADD R80, R20, R37 ;  /* 0x0000002514507221 */ /* 0x000fe20000000000 */
[----:B------:R-:W-:Y:S01]  /*3bd0*/  @P1 IMAD.MOV.U32 R20, RZ, RZ, 0x7f800000 ;  /* 0x7f800000ff141424 */ /* 0x000fe200078e00ff */
[C---:B------:R-:W-:Y:S01]  /*3be0*/  FSETP.NEU.AND P3, PT, R2.reuse, RZ, PT ;  /* 0x000000ff0200720b */ /* 0x040fe20003f6d000 */
[----:B------:R-:W-:Y:S01]  /*3bf0*/  @P0 FFMA.FTZ R77, R2, R15, +INF ;  /* 0x7f800000024d0423 */ /* 0x000fe2000001000f */
[----:B------:R-:W-:Y:S02]  /*3c00*/  @P5 IMAD.MOV.U32 R2, RZ, RZ, 0x7f800000 ;  /* 0x7f800000ff025424 */ /* 0x000fe400078e00ff */
[----:B------:R-:W-:Y:S01]  /*3c10*/  FADD R78, R18, R33 ;  /* 0x00000021124e7221 */ /* 0x000fe20000000000 */
[----:B------:R-:W0:Y:S01]  /*3c20*/  LDS.128 R8, [R76] ;  /* 0x000000004c087984 */ /* 0x000e220000000c00 */
[----:B------:R-:W-:Y:S01]  /*3c30*/  FADD R79, R19, R36 ;  /* 0x00000024134f7221 */ /* 0x000fe20000000000 */
[----:B------:R-:W-:Y:S01]  /*3c40*/  @P1 FFMA.FTZ R78, R3, R20, +INF ;  /* 0x7f800000034e1423 */ /* 0x000fe20000010014 */
[----:B------:R-:W1:Y:S01]  /*3c50*/  LDC.64 R18, c[0x0][0x228] ;  /* 0x00008a00ff127b82 */ /* 0x000e620000000a00 */
[C---:B------:R-:W-:Y:S01]  /*3c60*/  FSETP.NEU.AND P1, PT, R13.reuse, RZ, PT ;  /* 0x000000ff0d00720b */ /* 0x040fe20003f2d000 */
[----:B------:R-:W-:Y:S01]  /*3c70*/  @P5 FFMA.FTZ R79, R13, R2, +INF ;  /* 0x7f8000000d4f5423 */ /* 0x000fe20000010002 */
[----:B------:R-:W-:Y:S01]  /*3c80*/  F2FP.SATFINITE.E4M3.F32.PACK_AB_MERGE_C R68, R69, R68, RZ ;  /* 0x000000444544723e */ /* 0x000fe200048070ff */
[----:B------:R-:W-:Y:S01]  /*3c90*/  IMAD.SHL.U32 R17, R17, 0x2, RZ ;  /* 0x0000000211117824 */ /* 0x000fe200078e00ff */
[----:B------:R-:W-:-:S02]  /*3ca0*/  F2FP.SATFINITE.E4M3.F32.PACK_AB_MERGE_C R70, R71, R70, RZ ;  /* 0x000000464746723e */ /* 0x000fc400048070ff */
[----:B------:R-:W-:Y:S01]  /*3cb0*/  F2FP.SATFINITE.E4M3.F32.PACK_AB_MERGE_C R28, R27, R28, R29 ;  /* 0x0000001c1b1c723e */ /* 0x000fe2000480701d */
[----:B------:R-:W2:Y:S01]  /*3cc0*/  LDC R13, c[0x0][0x278] ;  /* 0x00009e00ff0d7b82 */ /* 0x000ea20000000800 */
[----:B------:R-:W-:Y:S02]  /*3cd0*/  ISETP.GE.U32.AND P4, PT, R14, 0x7f800000, PT ;  /* 0x7f8000000e00780c */ /* 0x000fe40003f86070 */
[----:B------:R-:W-:Y:S02]  /*3ce0*/  F2FP.SATFINITE.E4M3.F32.PACK_AB_MERGE_C R29, R25, R26, R30 ;  /* 0x0000001a191d723e */ /* 0x000fe4000480701e */
[----:B------:R-:W-:Y:S02]  /*3cf0*/  F2FP.SATFINITE.E4M3.F32.PACK_AB_MERGE_C R30, R23, R24, R68 ;  /* 0x00000018171e723e */ /* 0x000fe40004807044 */
[----:B------:R-:W-:Y:S01]  /*3d00*/  F2FP.SATFINITE.E4M3.F32.PACK_AB_MERGE_C R31, R21, R22, R70 ;  /* 0x00000016151f723e */ /* 0x000fe20004807046 */
[----:B------:R-:W-:Y:S01]  /*3d10*/  BAR.SYNC.DEFER_BLOCKING 0x0 ;  /* 0x0000000000007b1d */ /* 0x000fe20000010000 */
[----:B------:R-:W-:Y:S01]  /*3d20*/  FSETP.NEU.AND P2, PT, R3, RZ, PT ;  /* 0x000000ff0300720b */ /* 0x000fe20003f4d000 */
[----:B------:R-:W-:Y:S01]  /*3d30*/  IMAD R3, R16, UR5, RZ ;  /* 0x0000000510037c24 */ /* 0x000fe2000f8e02ff */
[----:B------:R-:W-:Y:S01]  /*3d40*/  USHF.R.S32.HI UR5, URZ, 0x1f, UR4 ;  /* 0x0000001f3f057899 */ /* 0x000fe20008011404 */
[----:B------:R-:W-:-:S02]  /*3d50*/  FSETP.NEU.AND P0, PT, R14, RZ, PT ;  /* 0x000000ff0e00720b */ /* 0x000fc40003f0d000 */
[----:B------:R-:W-:Y:S02]  /*3d60*/  @P4 MOV R15, 0x7f800000 ;  /* 0x7f800000000f4802 */ /* 0x000fe40000000f00 */
[----:B------:R-:W-:Y:S02]  /*3d70*/  FSEL R77, R77, -INF , P3 ;  /* 0xff8000004d4d7808 */ /* 0x000fe40001800000 */
[----:B------:R-:W-:Y:S01]  /*3d80*/  FSEL R78, R78, -INF , P2 ;  /* 0xff8000004e4e7808 */ /* 0x000fe20001000000 */
[----:B------:R-:W-:Y:S01]  /*3d90*/  @P4 FFMA.FTZ R80, R14, R15, +INF ;  /* 0x7f8000000e504423 */ /* 0x000fe2000001000f */
[----:B-1----:R-:W-:Y:S01]  /*3da0*/  IADD3 R2, P4, P5, R3, UR4, R18 ;  /* 0x0000000403027c10 */ /* 0x002fe2000fd9e012 */
[----:B------:R-:W-:Y:S01]  /*3db0*/  FFMA R4, R77, 0.69314718246459960938, R4 ;  /* 0x3f3172184d047823 */ /* 0x000fe20000000004 */
[----:B------:R-:W-:Y:S01]  /*3dc0*/  SHF.R.S32.HI R14, RZ, 0x1f, R3 ;  /* 0x0000001fff0e7819 */ /* 0x000fe20000011403 */
[----:B------:R-:W-:Y:S01]  /*3dd0*/  FFMA R5, R78, 0.69314718246459960938, R5 ;  /* 0x3f3172184e057823 */ /* 0x000fe20000000005 */
[C---:B--2---:R-:W-:Y:S01]  /*3de0*/  IMAD.SHL.U32 R21, R13.reuse, 0x4, RZ ;  /* 0x000000040d157824 */ /* 0x044fe200078e00ff */
[C---:B------:R-:W-:Y:S01]  /*3df0*/  SHF.L.U32 R45, R13.reuse, 0x4, RZ ;  /* 0x000000040d2d7819 */ /* 0x040fe200000006ff */
[C---:B------:R-:W-:Y:S01]  /*3e00*/  IMAD R23, R13.reuse, 0x5, RZ ;  /* 0x000000050d177824 */ /* 0x040fe200078e02ff */
[----:B------:R-:W-:Y:S01]  /*3e10*/  IADD3.X R3, R14, UR5, R19, P4, P5 ;  /* 0x000000050e037c10 */ /* 0x000fe2000a7ea413 */
[----:B------:R-:W-:Y:S01]  /*3e20*/  IMAD R25, R13, 0x6, RZ ;  /* 0x000000060d197824 */ /* 0x000fe200078e02ff */
[----:B0-----:R-:W-:Y:S01]  /*3e30*/  PRMT R81, R11, 0x7773, RZ ;  /* 0x000077730b517816 */ /* 0x001fe200000000ff */
[----:B------:R-:W-:Y:S01]  /*3e40*/  IMAD R27, R13, 0x7, RZ ;  /* 0x000000070d1b7824 */ /* 0x000fe200078e02ff */
[C---:B------:R-:W-:Y:S01]  /*3e50*/  PRMT R83, R11.reuse, 0x7772, RZ ;  /* 0x000077720b537816 */ /* 0x040fe200000000ff */
[----:B------:R0:W-:Y:S01]  /*3e60*/  STSM.16.M88.4 [R12], R28 ;  /* 0x0000001c0c007844 */ /* 0x0001e20000000200 */
[----:B------:R-:W-:Y:S01]  /*3e70*/  PRMT R85, R11, 0x7771, RZ ;  /* 0x000077710b557816 */ /* 0x000fe200000000ff */
[----:B------:R-:W-:Y:S01]  /*3e80*/  IMAD R33, R13, 0xa, RZ ;  /* 0x0000000a0d217824 */ /* 0x000fe200078e02ff */
        /* <DEDUP_REMOVED lines=9> */
[----:B------:R-:W-:Y:S01]  /*3f20*/  IMAD.SHL.U32 R9, R13, 0x2, RZ ;  /* 0x000000020d097824 */ /* 0x000fe200078e00ff */
[-C--:B------:R-:W-:Y:S01]  /*3f30*/  IADD3 R18, P4, R11, R2.reuse, RZ ;  /* 0x000000020b127210 */ /* 0x080fe20007f9e0ff */
[C---:B------:R-:W-:Y:S01]  /*3f40*/  IMAD R41, R13.reuse, 0xe, RZ ;  /* 0x0000000e0d297824 */ /* 0x040fe200078e02ff */
[----:B------:R-:W-:Y:S01]  /*3f50*/  PRMT R87, R10, 0x7773, RZ ;  /* 0x000077730a577816 */ /* 0x000fe200000000ff */
[C---:B0-----:R-:W-:Y:S01]  /*3f60*/  IMAD.SHL.U32 R29, R13.reuse, 0x8, RZ ;  /* 0x000000080d1d7824 */ /* 0x041fe200078e00ff */
[----:B------:R-:W-:Y:S01]  /*3f70*/  IADD3 R12, P5, R2, R13, RZ ;  /* 0x0000000d020c7210 */ /* 0x000fe20007fbe0ff */
[----:B------:R-:W-:Y:S01]  /*3f80*/  IMAD R31, R13, 0x9, RZ ;  /* 0x000000090d1f7824 */ /* 0x000fe200078e02ff */
[-C--:B------:R-:W-:Y:S01]  /*3f90*/  IADD3 R14, P6, R9, R2.reuse, RZ ;  /* 0x00000002090e7210 */ /* 0x080fe20007fde0ff */
[C---:B------:R-:W-:Y:S01]  /*3fa0*/  IMAD R43, R13.reuse, 0xf, RZ ;  /* 0x0000000f0d2b7824 */ /* 0x040fe200078e02ff */
[C---:B------:R-:W-:Y:S01]  /*3fb0*/  PRMT R89, R10.reuse, 0x7772, RZ ;  /* 0x000077720a597816 */ /* 0x040fe200000000ff */
[C---:B------:R-:W-:Y:S01]  /*3fc0*/  IMAD R47, R13.reuse, 0x11, RZ ;  /* 0x000000110d2f7824 */ /* 0x040fe200078e02ff */
[C---:B------:R-:W-:Y:S01]  /*3fd0*/  PRMT R93, R10.reuse, 0x7771, RZ ;  /* 0x000077710a5d7816 */ /* 0x040fe200000000ff */
[C---:B------:R-:W-:Y:S01]  /*3fe0*/  IMAD R49, R13.reuse, 0x12, RZ ;  /* 0x000000120d317824 */ /* 0x040fe200078e02ff */
[----:B------:R-:W-:Y:S01]  /*3ff0*/  PRMT R101, R10, 0x7770, RZ ;  /* 0x000077700a657816 */ /* 0x000fe200000000ff */
[C---:B------:R-:W-:Y:S01]  /*4000*/  IMAD R51, R13.reuse, 0x13, RZ ;  /* 0x000000130d337824 */ /* 0x040fe200078e02ff */
[C---:B------:R-:W-:Y:S01]  /*4010*/  PRMT R107, R8.reuse, 0x7773, RZ ;  /* 0x00007773086b7816 */ /* 0x040fe200000000ff */
[C---:B------:R-:W-:Y:S01]  /*4020*/  IMAD R53, R13.reuse, 0x14, RZ ;  /* 0x000000140d357824 */ /* 0x040fe200078e02ff */
[C---:B------:R-:W-:Y:S01]  /*4030*/  PRMT R109, R8.reuse, 0x7772, RZ ;  /* 0x00007772086d7816 */ /* 0x040fe200000000ff */
[C---:B------:R-:W-:Y:S01]  /*4040*/  IMAD R55, R13.reuse, 0x15, RZ ;  /* 0x000000150d377824 */ /* 0x040fe200078e02ff */
[C---:B------:R-:W-:Y:S01]  /*4050*/  PRMT R103, R8.reuse, 0x7771, RZ ;  /* 0x0000777108677816 */ /* 0x040fe200000000ff */
[C---:B------:R-:W-:Y:S01]  /*4060*/  IMAD R57, R13.reuse, 0x16, RZ ;  /* 0x000000160d397824 */ /* 0x040fe200078e02ff */
[----:B------:R-:W-:Y:S01]  /*4070*/  PRMT R111, R8, 0x7770, RZ ;  /* 0x00007770086f7816 */ /* 0x000fe200000000ff */
[----:B------:R-:W-:Y:S01]  /*4080*/  BAR.SYNC.DEFER_BLOCKING 0x0 ;  /* 0x0000000000007b1d */ /* 0x000fe20000010000 */
[----:B------:R-:W-:Y:S01]  /*4090*/  IMAD R59, R13, 0x17, RZ ;  /* 0x000000170d3b7824 */ /* 0x000fe200078e02ff */
[-C--:B------:R-:W-:Y:S01]  /*40a0*/  LEA.HI.X.SX32 R15, R9, R3.reuse, 0x1, P6 ;  /* 0x00000003090f7211 */ /* 0x080fe200030f0eff */
[----:B------:R-:W-:Y:S01]  /*40b0*/  IMAD R61, R13, 0x18, RZ ;  /* 0x000000180d3d7824 */ /* 0x000fe200078e02ff */
[-C--:B------:R-:W-:Y:S01]  /*40c0*/  LEA.HI.X.SX32 R19, R11, R3.reuse, 0x1, P4 ;  /* 0x000000030b137211 */ /* 0x080fe200020f0eff */
[----:B------:R-:W-:Y:S01]  /*40d0*/  IMAD R63, R13, 0x19, RZ ;  /* 0x000000190d3f7824 */ /* 0x000fe200078e02ff */
[-C--:B------:R-:W-:Y:S01]  /*40e0*/  IADD3 R22, P6, R23, R2.reuse, RZ ;  /* 0x0000000217167210 */ /* 0x080fe20007fde0ff */
[----:B------:R-:W-:Y:S01]  /*40f0*/  IMAD R65, R13, 0x1a, RZ ;  /* 0x0000001a0d417824 */ /* 0x000fe200078e02ff */
[-C--:B------:R-:W-:Y:S01]  /*4100*/  IADD3 R24, P4, R25, R2.reuse, RZ ;  /* 0x0000000219187210 */ /* 0x080fe20007f9e0ff */
        /* <DEDUP_REMOVED lines=8> */
[C---:B------:R-:W-:Y:S01]  /*4190*/  IMAD R75, R13.reuse, 0x1f, RZ ;  /* 0x0000001f0d4b7824 */ /* 0x040fe200078e02ff */
[-C--:B------:R-:W-:Y:S01]  /*41a0*/  LEA.HI.X.SX32 R13, R13, R3.reuse, 0x1, P5 ;  /* 0x000000030d0d7211 */ /* 0x080fe200028f0eff */
[----:B------:R-:W-:Y:S01]  /*41b0*/  ULDC UR4, c[0x0][0x27c] ;  /* 0x00009f0000047ab9 */ /* 0x000fe20000000800 */
[-C--:B------:R-:W-:Y:S01]  /*41c0*/  IADD3 R20, P5, R21, R2.reuse, RZ ;  /* 0x0000000215147210 */ /* 0x080fe20007fbe0ff */
[----:B------:R-:W-:Y:S01]  /*41d0*/  UIMAD UR4, UR17, UR4, URZ ;  /* 0x00000004110472a4 */ /* 0x000fe2000f8e023f */
[-C--:B------:R-:W-:Y:S01]  /*41e0*/  LEA.HI.X.SX32 R29, R29, R3.reuse, 0x1, P6 ;  /* 0x000000031d1d7211 */ /* 0x080fe200030f0eff */
[----:B------:R-:W0:Y:S01]  /*41f0*/  LDS.128 R8, [R76] ;  /* 0x000000004c087984 */ /* 0x000e220000000c00 */
[-C--:B------:R-:W-:Y:S01]  /*4200*/  LEA.HI.X.SX32 R21, R21, R3.reuse, 0x1, P5 ;  /* 0x0000000315157211 */ /* 0x080fe200028f0eff */
[----:B------:R-:W-:Y:S01]  /*4210*/  USHF.L.U32 UR6, UR4, 0x2, URZ ;  /* 0x0000000204067899 */ /* 0x000fe2000800063f */
[-C--:B------:R-:W-:Y:S01]  /*4220*/  IADD3 R26, P5, R27, R2.reuse, RZ ;  /* 0x000000021b1a7210 */ /* 0x080fe20007fbe0ff */
[----:B------:R-:W-:Y:S01]  /*4230*/  STG.E.U8 desc[UR20][R2.64], R111 ;  /* 0x0000006f02007986 */ /* 0x000fe2000c101114 */
[-C--:B------:R-:W-:Y:S01]  /*4240*/  LEA.HI.X.SX32 R31, R31, R3.reuse, 0x1, P4 ;  /* 0x000000031f1f7211 */ /* 0x080fe200020f0eff */
[----:B------:R-:W-:Y:S01]  /*4250*/  UIMAD.WIDE UR4, UR4, 0x4, URZ ;  /* 0x00000004040478a5 */ /* 0x000fe2000f8e023f */
[----:B------:R-:W-:Y:S01]  /*4260*/  LEA.HI.X.SX32 R27, R27, R3, 0x1, P5 ;  /* 0x000000031b1b7211 */ /* 0x000fe200028f0eff */
[----:B------:R-:W-:Y:S01]  /*4270*/  STG.E.U8 desc[UR20][R12.64], R103 ;  /* 0x000000670c007986 */ /* 0x000fe2000c101114 */
[----:B------:R-:W-:-:S02]  /*4280*/  IADD3 R32, P5, R33, R2, RZ ;  /* 0x0000000221207210 */ /* 0x000fc40007fbe0ff */
[-C--:B------:R-:W-:Y:S01]  /*4290*/  IADD3 R34, P6, R35, R2.reuse, RZ ;  /* 0x0000000223227210 */ /* 0x080fe20007fde0ff */
[----:B------:R-:W-:Y:S01]  /*42a0*/  STG.E.U8 desc[UR20][R14.64], R105 ;  /* 0x000000690e007986 */ /* 0x000fe2000c101114 */
[-C--:B------:R-:W-:Y:S02]  /*42b0*/  LEA.HI.X.SX32 R33, R33, R3.reuse, 0x1, P5 ;  /* 0x0000000321217211 */ /* 0x080fe400028f0eff */
[-C--:B------:R-:W-:Y:S01]  /*42c0*/  IADD3 R36, P4, R37, R2.reuse, RZ ;  /* 0x0000000225247210 */ /* 0x080fe20007f9e0ff */
[----:B------:R-:W-:Y:S01]  /*42d0*/  STG.E.U8 desc[UR20][R18.64], R95 ;  /* 0x0000005f12007986 */ /* 0x000fe2000c101114 */
[----:B------:R-:W-:Y:S02]  /*42e0*/  IADD3 R38, P5, R39, R2, RZ ;  /* 0x0000000227267210 */ /* 0x000fe40007fbe0ff */
[-C--:B------:R-:W-:Y:S01]  /*42f0*/  LEA.HI.X.SX32 R35, R35, R3.reuse, 0x1, P6 ;  /* 0x0000000323237211 */ /* 0x080fe200030f0eff */
[----:B------:R-:W-:Y:S01]  /*4300*/  STG.E.U8 desc[UR20][R20.64], R101 ;  /* 0x0000006514007986 */ /* 0x000fe2000c101114 */
[----:B------:R-:W-:-:S02]  /*4310*/  LEA.HI.X.SX32 R37, R37, R3, 0x1, P4 ;  /* 0x0000000325257211 */ /* 0x000fc400020f0eff */
[-C--:B------:R-:W-:Y:S01]  /*4320*/  LEA.HI.X.SX32 R39, R39, R3.reuse, 0x1, P5 ;  /* 0x0000000327277211 */ /* 0x080fe200028f0eff */
[----:B------:R-:W-:Y:S01]  /*4330*/  STG.E.U8 desc[UR20][R22.64], R93 ;  /* 0x0000005d16007986 */ /* 0x000fe2000c101114 */
[-C--:B------:R-:W-:Y:S02]  /*4340*/  IADD3 R40, P6, R41, R2.reuse, RZ ;  /* 0x0000000229287210 */ /* 0x080fe40007fde0ff */
        /* <DEDUP_REMOVED lines=16> */
[----:B------:R0:W-:Y:S01]  /*4450*/  STG.E.U8 desc[UR20][R34.64], R97 ;  /* 0x0000006122007986 */ /* 0x0001e2000c101114 */
        /* <DEDUP_REMOVED lines=13> */
[-C--:B------:R-:W-:Y:S02]  /*4530*/  LEA.HI.X.SX32 R59, R59, R3.reuse, 0x1, P6 ;  /* 0x000000033b3b7211 */ /* 0x080fe400030f0eff */
[----:B------:R-:W-:-:S02]  /*4540*/  LEA.HI.X.SX32 R61, R61, R3, 0x1, P4 ;  /* 0x000000033d3d7211 */ /* 0x000fc400020f0eff */
[----:B------:R-:W-:Y:S02]  /*4550*/  LEA.HI.X.SX32 R63, R63, R3, 0x1, P5 ;  /* 0x000000033f3f7211 */ /* 0x000fe400028f0eff */
[-C--:B------:R-:W-:Y:S02]  /*4560*/  IADD3 R64, P6, R65, R2.reuse, RZ ;  /* 0x0000000241407210 */ /* 0x080fe40007fde0ff */
[-C--:B------:R-:W-:Y:S02]  /*4570*/  IADD3 R66, P4, R67, R2.reuse, RZ ;  /* 0x0000000243427210 */ /* 0x080fe40007f9e0ff */
[----:B------:R-:W-:Y:S02]  /*4580*/  IADD3 R68, P5, R69, R2, RZ ;  /* 0x0000000245447210 */ /* 0x000fe40007fbe0ff */
[C---:B0-----:R-:W-:Y:S02]  /*4590*/  PRMT R35, R8.reuse, 0x7770, RZ ;  /* 0x0000777008237816 */ /* 0x041fe400000000ff */
[----:B------:R-:W-:-:S02]  /*45a0*/  PRMT R33, R8, 0x7771, RZ ;  /* 0x0000777108217816 */ /* 0x000fc400000000ff */
[-C--:B------:R-:W-:Y:S01]  /*45b0*/  LEA.HI.X.SX32 R65, R65, R3.reuse, 0x1, P6 ;  /* 0x0000000341417211 */ /* 0x080fe200030f0eff */
[----:B------:R-:W-:Y:S01]  /*45c0*/  STG.E.U8 desc[UR20][R44.64], R35 ;  /* 0x000000232c007986 */ /* 0x000fe2000c101114 */
[-C--:B------:R-:W-:Y:S02]  /*45d0*/  LEA.HI.X.SX32 R67, R67, R3.reuse, 0x1, P4 ;  /* 0x0000000343437211 */ /* 0x080fe400020f0eff */
[----:B------:R-:W-:Y:S01]  /*45e0*/  LEA.HI.X.SX32 R69, R69, R3, 0x1, P5 ;  /* 0x0000000345457211 */ /* 0x000fe200028f0eff */
[----:B------:R-:W-:Y:S01]  /*45f0*/  STG.E.U8 desc[UR20][R46.64], R33 ;  /* 0x000000212e007986 */ /* 0x000fe2000c101114 */
[----:B------:R-:W-:Y:S02]  /*4600*/  PRMT R91, R9, 0x7770, RZ ;  /* 0x00007770095b7816 */ /* 0x000fe400000000ff */
[-C--:B------:R-:W-:Y:S02]  /*4610*/  IADD3 R70, P6, R71, R2.reuse, RZ ;  /* 0x0000000247467210 */ /* 0x080fe40007fde0ff */
[-C--:B------:R-:W-:Y:S01]  /*4620*/  IADD3 R72, P4, R73, R2.reuse, RZ ;  /* 0x0000000249487210 */ /* 0x080fe20007f9e0ff */
[----:B------:R-:W-:Y:S01]  /*4630*/  STG.E.U8 desc[UR20][R48.64], R91 ;  /* 0x0000005b30007986 */ /* 0x000fe2000c101114 */
[----:B------:R-:W-:-:S02]  /*4640*/  IADD3 R74, P5, R75, R2, RZ ;  /* 0x000000024b4a7210 */ /* 0x000fc40007fbe0ff */
[----:B------:R-:W-:Y:S02]  /*4650*/  PRMT R85, R9, 0x7771, RZ ;  /* 0x0000777109557816 */ /* 0x000fe400000000ff */
[C---:B------:R-:W-:Y:S02]  /*4660*/  PRMT R31, R10.reuse, 0x7770, RZ ;  /* 0x000077700a1f7816 */ /* 0x040fe400000000ff */
[----:B------:R-:W-:Y:S01]  /*4670*/  PRMT R29, R10, 0x7771, RZ ;  /* 0x000077710a1d7816 */ /* 0x000fe200000000ff */
[----:B------:R-:W-:Y:S01]  /*4680*/  STG.E.U8 desc[UR20][R50.64], R85 ;  /* 0x0000005532007986 */ /* 0x000fe2000c101114 */
[C---:B------:R-:W-:Y:S02]  /*4690*/  PRMT R13, R11.reuse, 0x7773, RZ ;  /* 0x000077730b0d7816 */ /* 0x040fe400000000ff */
[C---:B------:R-:W-:Y:S01]  /*46a0*/  PRMT R15, R11.reuse, 0x7772, RZ ;  /* 0x000077720b0f7816 */ /* 0x040fe200000000ff */
[----:B------:R-:W-:Y:S01]  /*46b0*/  STG.E.U8 desc[UR20][R52.64], R31 ;  /* 0x0000001f34007986 */ /* 0x000fe2000c101114 */
[----:B------:R-:W-:-:S02]  /*46c0*/  PRMT R27, R11, 0x7771, RZ ;  /* 0x000077710b1b7816 */ /* 0x000fc400000000ff */
[----:B------:R-:W-:Y:S01]  /*46d0*/  PRMT R11, R11, 0x7770, RZ ;  /* 0x000077700b0b7816 */ /* 0x000fe200000000ff */
[----:B------:R-:W-:Y:S01]  /*46e0*/  STG.E.U8 desc[UR20][R54.64], R29 ;  /* 0x0000001d36007986 */ /* 0x000fe2000c101114 */
[-C--:B------:R-:W-:Y:S02]  /*46f0*/  LEA.HI.X.SX32 R71, R71, R3.reuse, 0x1, P6 ;  /* 0x0000000347477211 */ /* 0x080fe400030f0eff */
[-C--:B------:R-:W-:Y:S01]  /*4700*/  LEA.HI.X.SX32 R73, R73, R3.reuse, 0x1, P4 ;  /* 0x0000000349497211 */ /* 0x080fe200020f0eff */
[----:B------:R0:W-:Y:S01]  /*4710*/  STG.E.U8 desc[UR20][R56.64], R11 ;  /* 0x0000000b38007986 */ /* 0x0001e2000c101114 */
[----:B------:R-:W-:Y:S02]  /*4720*/  LEA.HI.X.SX32 R75, R75, R3, 0x1, P5 ;  /* 0x000000034b4b7211 */ /* 0x000fe400028f0eff */
[C---:B------:R-:W-:Y:S01]  /*4730*/  PRMT R3, R8.reuse, 0x7772, RZ ;  /* 0x0000777208037816 */ /* 0x040fe200000000ff */
[----:B------:R-:W-:Y:S01]  /*4740*/  STG.E.U8 desc[UR20][R58.64], R27 ;  /* 0x0000001b3a007986 */ /* 0x000fe2000c101114 */
[----:B------:R-:W-:-:S02]  /*4750*/  PRMT R25, R8, 0x7773, RZ ;  /* 0x0000777308197816 */ /* 0x000fc400000000ff */
[C---:B------:R-:W-:Y:S01]  /*4760*/  PRMT R23, R9.reuse, 0x7772, RZ ;  /* 0x0000777209177816 */ /* 0x040fe200000000ff */
[----:B------:R1:W-:Y:S01]  /*4770*/  STG.E.U8 desc[UR20][R60.64], R3 ;  /* 0x000000033c007986 */ /* 0x0003e2000c101114 */
[----:B------:R-:W-:Y:S02]  /*4780*/  PRMT R21, R9, 0x7773, RZ ;  /* 0x0000777309157816 */ /* 0x000fe400000000ff */
[C---:B------:R-:W-:Y:S01]  /*4790*/  PRMT R19, R10.reuse, 0x7772, RZ ;  /* 0x000077720a137816 */ /* 0x040fe200000000ff */
[----:B------:R-:W-:Y:S01]  /*47a0*/  STG.E.U8 desc[UR20][R62.64], R25 ;  /* 0x000000193e007986 */ /* 0x000fe2000c101114 */
[----:B------:R-:W-:Y:S02]  /*47b0*/  PRMT R9, R10, 0x7773, RZ ;  /* 0x000077730a097816 */ /* 0x000fe400000000ff */
[----:B------:R-:W-:Y:S01]  /*47c0*/  FSEL R2, R79, -INF , P1 ;  /* 0xff8000004f027808 */ /* 0x000fe20000800000 */
[----:B------:R-:W-:Y:S01]  /*47d0*/  STG.E.U8 desc[UR20][R64.64], R23 ;  /* 0x0000001740007986 */ /* 0x000fe2000c101114 */
[----:B------:R-:W-:Y:S01]  /*47e0*/  LOP3.LUT R17, R17, 0x1f8, RZ, 0xc0, !PT ;  /* 0x000001f811117812 */ /* 0x000fe200078ec0ff */
[----:B0-----:R-:W0:Y:S02]  /*47f0*/  LDC.64 R10, c[0x0][0x230] ;  /* 0x00008c00ff0a7b82 */ /* 0x001e240000000a00 */
[----:B------:R-:W-:Y:S01]  /*4800*/  STG.E.U8 desc[UR20][R66.64], R21 ;  /* 0x0000001542007986 */ /* 0x000fe2000c101114 */
[----:B-1----:R-:W-:Y:S01]  /*4810*/  FSEL R3, R80, -INF , P0 ;  /* 0xff80000050037808 */ /* 0x002fe20000000000 */
[----:B------:R-:W-:-:S02]  /*4820*/  FFMA R8, R2, 0.69314718246459960938, R7 ;  /* 0x3f31721802087823 */ /* 0x000fc40000000007 */
[----:B------:R-:W-:Y:S04]  /*4830*/  STG.E.U8 desc[UR20][R68.64], R19 ;  /* 0x0000001344007986 */ /* 0x000fe8000c101114 */
[----:B------:R1:W-:Y:S04]  /*4840*/  STG.E.U8 desc[UR20][R70.64], R9 ;  /* 0x0000000946007986 */ /* 0x0003e8000c101114 */
[----:B------:R-:W-:Y:S04]  /*4850*/  STG.E.U8 desc[UR20][R72.64], R15 ;  /* 0x0000000f48007986 */ /* 0x000fe8000c101114 */
[----:B------:R-:W-:Y:S01]  /*4860*/  STG.E.U8 desc[UR20][R74.64], R13 ;  /* 0x0000000d4a007986 */ /* 0x000fe2000c101114 */
[----:B------:R-:W-:Y:S01]  /*4870*/  BAR.SYNC.DEFER_BLOCKING 0x0 ;  /* 0x0000000000007b1d */ /* 0x000fe20000010000 */
[----:B-1----:R-:W-:Y:S01]  /*4880*/  FFMA R9, R3, 0.69314718246459960938, R6 ;  /* 0x3f31721803097823 */ /* 0x002fe20000000006 */
[----:B------:R-:W-:-:S02]  /*4890*/  IMAD.SHL.U32 R3, R16, 0x4, RZ ;  /* 0x0000000410037824 */ /* 0x000fc400078e00ff */
[----:B------:R-:W-:-:S03]  /*48a0*/  IMAD.HI R16, R16, 0x4, RZ ;  /* 0x0000000410107827 */ /* 0x000fc600078e02ff */
[----:B0-----:R-:W-:-:S04]  /*48b0*/  IADD3 R2, P0, P1, R3, UR6, R10 ;  /* 0x0000000603027c10 */ /* 0x001fc8000f91e00a */
[----:B------:R-:W-:Y:S01]  /*48c0*/  IADD3.X R3, R16, UR5, R11, P0, P1 ;  /* 0x0000000510037c10 */ /* 0x000fe200087e240b */
[----:B------:R-:W-:Y:S04]  /*48d0*/  STS.64 [R17+UR16], R4 ;  /* 0x0000000411007988 */ /* 0x000fe80008000a10 */
[----:B------:R-:W-:Y:S01]  /*48e0*/  STS.64 [R17+UR16+0x200], R8 ;  /* 0x0002000811007988 */ /* 0x000fe20008000a10 */
[----:B------:R-:W-:Y:S06]  /*48f0*/  BAR.SYNC.DEFER_BLOCKING 0x0 ;  /* 0x0000000000007b1d */ /* 0x000fec0000010000 */
[----:B------:R-:W0:Y:S04]  /*4900*/  LDS R7, [R0] ;  /* 0x0000000000077984 */ /* 0x000e280000000800 */
[----:B0-----:R-:W-:Y:S01]  /*4910*/  STG.E desc[UR20][R2.64], R7 ;  /* 0x0000000702007986 */ /* 0x001fe2000c101914 */
[----:B------:R-:W-:Y:S05]  /*4920*/  EXIT ;  /* 0x000000000000794d */ /* 0x000fea0003800000 */
.L_x_2:
[----:B------:R-:W-:-:S00]  /*4930*/  BRA `(.L_x_2) ;  /* 0xfffffffc00fc7947 */ /* 0x000fc0000383ffff */
[----:B------:R-:W-:-:S00]  /*4940*/  NOP ;  /* 0x0000000000007918 */ /* 0x000fc00000000000 */
        /* <DEDUP_REMOVED lines=11> */
.L_x_3:


//--------------------- .nv.global.init           --------------------------
	.section	.nv.global.init,"aw",@progbits
.nv.global.init:
	.type		_$_str,@object
	.size		_$_str,(.L_0 - _$_str)
_$_str:
        /*0000*/ 	.byte	0x5f, 0x5f, 0x43, 0x55, 0x44, 0x41, 0x5f, 0x46, 0x54, 0x5a, 0x00
.L_0:


//--------------------- .nv.shared.attn_fwd       --------------------------
	.section	.nv.shared.attn_fwd,"aw",@nobits
	.sectionflags	@""
	.align	16
	.zero		1024


//--------------------- .nv.shared.reserved.0     --------------------------
	.section	.nv.shared.reserved.0,"aw",@nobits
	.weak		__nv_reservedSMEM_offset_0_alias
	.size		__nv_reservedSMEM_offset_0_alias, 0, 0
	.other		__nv_reservedSMEM_offset_0_alias,@"STO_CUDA_RESERVED_SHARED STV_DEFAULT"
__nv_reservedSMEM_offset_0_alias:
	.zero		0


//--------------------- .nv.constant0.attn_fwd    --------------------------
	.section	.nv.constant0.attn_fwd,"a",@progbits
	.sectionflags	@""
	.align	4
.nv.constant0.attn_fwd:
	.zero		664


//--------------------- SYMBOLS --------------------------

	.type		.nv.reservedSmem.offset0,@object
	.size		.nv.reservedSmem.offset0,0x4
